//
// Generated by NVIDIA NVVM Compiler
//
// Compiler Build ID: CL-36424714
// Cuda compilation tools, release 13.0, V13.0.88
// Based on NVVM 20.0.0
//

.version 9.0
.target sm_100
.address_size 64

	// .globl	_Z8simulatePiS_iii

.visible .entry _Z8simulatePiS_iii(
	.param .u64 .ptr .align 1 _Z8simulatePiS_iii_param_0,
	.param .u64 .ptr .align 1 _Z8simulatePiS_iii_param_1,
	.param .u32 _Z8simulatePiS_iii_param_2,
	.param .u32 _Z8simulatePiS_iii_param_3,
	.param .u32 _Z8simulatePiS_iii_param_4
)
{
	.reg .pred 	%p<27>;
	.reg .b32 	%r<177>;
	.reg .b64 	%rd<50>;

	ld.param.u64 	%rd7, [_Z8simulatePiS_iii_param_0];
	ld.param.u32 	%r23, [_Z8simulatePiS_iii_param_2];
	ld.param.u32 	%r24, [_Z8simulatePiS_iii_param_3];
	ld.param.u32 	%r25, [_Z8simulatePiS_iii_param_4];
	cvta.to.global.u64 	%rd1, %rd7;
	mov.u32 	%r26, %ctaid.y;
	mul.lo.s32 	%r27, %r24, %r26;
	mov.u32 	%r28, %tid.y;
	mad.lo.s32 	%r174, %r25, %r28, %r27;
	mov.u32 	%r29, %ctaid.x;
	mul.lo.s32 	%r2, %r24, %r29;
	mov.u32 	%r30, %tid.x;
	mul.lo.s32 	%r3, %r25, %r30;
	add.s32 	%r4, %r3, %r2;
	setp.lt.s32 	%p2, %r25, 1;
	add.s32 	%r5, %r27, %r24;
	setp.ge.u32 	%p3, %r174, %r5;
	or.pred  	%p4, %p2, %p3;
	setp.ge.s32 	%p5, %r174, %r23;
	or.pred  	%p6, %p5, %p4;
	@%p6 bra 	$L__BB0_10;
	add.s32 	%r6, %r4, %r25;
	add.s32 	%r7, %r2, %r24;
	setp.lt.u32 	%p7, %r4, %r7;
	setp.lt.s32 	%p8, %r4, %r23;
	and.pred  	%p1, %p8, %p7;
	add.s32 	%r8, %r23, -1;
	sub.s32 	%r31, %r8, %r4;
	add.s32 	%r9, %r4, 1;
	max.s32 	%r32, %r9, %r6;
	not.b32 	%r33, %r3;
	add.s32 	%r34, %r32, %r33;
	sub.s32 	%r35, %r34, %r2;
	min.u32 	%r36, %r31, %r35;
	add.s32 	%r37, %r24, %r33;
	min.u32 	%r10, %r36, %r37;
	add.s32 	%r11, %r8, %r4;
	add.s32 	%r12, %r174, %r25;
	not.pred 	%p9, %p1;
	min.s32 	%r173, %r12, %r23;
$L__BB0_2:
	@%p9 bra 	$L__BB0_9;
	and.b32  	%r38, %r10, 3;
	setp.eq.s32 	%p10, %r38, 3;
	add.s32 	%r39, %r8, %r174;
	rem.s32 	%r40, %r39, %r23;
	mul.lo.s32 	%r14, %r40, %r23;
	add.s32 	%r41, %r174, 1;
	rem.s32 	%r42, %r41, %r23;
	mul.lo.s32 	%r15, %r42, %r23;
	mul.lo.s32 	%r16, %r174, %r23;
	mov.u32 	%r175, %r4;
	@%p10 bra 	$L__BB0_7;
	ld.param.u64 	%rd48, [_Z8simulatePiS_iii_param_1];
	setp.eq.s32 	%p11, %r38, 0;
	add.s32 	%r44, %r14, %r4;
	mul.wide.s32 	%rd8, %r44, 4;
	add.s64 	%rd2, %rd1, %rd8;
	ld.global.u32 	%r45, [%rd2];
	add.s32 	%r46, %r15, %r4;
	mul.wide.s32 	%rd9, %r46, 4;
	add.s64 	%rd3, %rd1, %rd9;
	ld.global.u32 	%r47, [%rd3];
	add.s32 	%r48, %r47, %r45;
	add.s32 	%r49, %r4, %r16;
	mul.wide.s32 	%rd10, %r49, 4;
	add.s64 	%rd4, %rd1, %rd10;
	ld.global.u32 	%r50, [%rd4];
	add.s32 	%r51, %r48, %r50;
	rem.s32 	%r52, %r11, %r23;
	add.s32 	%r53, %r52, %r16;
	mul.wide.s32 	%rd11, %r53, 4;
	add.s64 	%rd12, %rd1, %rd11;
	ld.global.u32 	%r54, [%rd12];
	add.s32 	%r55, %r51, %r54;
	rem.s32 	%r56, %r9, %r23;
	add.s32 	%r57, %r56, %r16;
	mul.wide.s32 	%rd13, %r57, 4;
	add.s64 	%rd14, %rd1, %rd13;
	ld.global.u32 	%r58, [%rd14];
	add.s32 	%r59, %r55, %r58;
	shr.s32 	%r60, %r59, 31;
	setp.ne.s32 	%p12, %r59, 0;
	selp.u32 	%r61, 1, 0, %p12;
	or.b32  	%r62, %r60, %r61;
	cvta.to.global.u64 	%rd15, %rd48;
	add.s64 	%rd5, %rd15, %rd10;
	st.global.u32 	[%rd5], %r62;
	mov.u32 	%r175, %r9;
	@%p11 bra 	$L__BB0_7;
	setp.eq.s32 	%p13, %r38, 1;
	ld.global.u32 	%r64, [%rd2+4];
	ld.global.u32 	%r65, [%rd3+4];
	add.s32 	%r66, %r65, %r64;
	ld.global.u32 	%r67, [%rd4+4];
	add.s32 	%r68, %r66, %r67;
	add.s32 	%r69, %r23, %r4;
	rem.s32 	%r70, %r69, %r23;
	add.s32 	%r71, %r70, %r16;
	mul.wide.s32 	%rd16, %r71, 4;
	add.s64 	%rd17, %rd1, %rd16;
	ld.global.u32 	%r72, [%rd17];
	add.s32 	%r73, %r68, %r72;
	add.s32 	%r175, %r4, 2;
	rem.s32 	%r74, %r175, %r23;
	add.s32 	%r75, %r74, %r16;
	mul.wide.s32 	%rd18, %r75, 4;
	add.s64 	%rd19, %rd1, %rd18;
	ld.global.u32 	%r76, [%rd19];
	add.s32 	%r77, %r73, %r76;
	shr.s32 	%r78, %r77, 31;
	setp.ne.s32 	%p14, %r77, 0;
	selp.u32 	%r79, 1, 0, %p14;
	or.b32  	%r80, %r78, %r79;
	st.global.u32 	[%rd5+4], %r80;
	@%p13 bra 	$L__BB0_7;
	ld.global.u32 	%r81, [%rd2+8];
	ld.global.u32 	%r82, [%rd3+8];
	add.s32 	%r83, %r82, %r81;
	ld.global.u32 	%r84, [%rd4+8];
	add.s32 	%r85, %r83, %r84;
	add.s32 	%r86, %r11, 2;
	rem.s32 	%r87, %r86, %r23;
	add.s32 	%r88, %r87, %r16;
	mul.wide.s32 	%rd20, %r88, 4;
	add.s64 	%rd21, %rd1, %rd20;
	ld.global.u32 	%r89, [%rd21];
	add.s32 	%r90, %r85, %r89;
	add.s32 	%r175, %r4, 3;
	rem.s32 	%r91, %r175, %r23;
	add.s32 	%r92, %r91, %r16;
	mul.wide.s32 	%rd22, %r92, 4;
	add.s64 	%rd23, %rd1, %rd22;
	ld.global.u32 	%r93, [%rd23];
	add.s32 	%r94, %r90, %r93;
	shr.s32 	%r95, %r94, 31;
	setp.ne.s32 	%p15, %r94, 0;
	selp.u32 	%r96, 1, 0, %p15;
	or.b32  	%r97, %r95, %r96;
	st.global.u32 	[%rd5+8], %r97;
$L__BB0_7:
	setp.lt.u32 	%p16, %r10, 3;
	@%p16 bra 	$L__BB0_9;
$L__BB0_8:
	ld.param.u64 	%rd49, [_Z8simulatePiS_iii_param_1];
	add.s32 	%r98, %r14, %r175;
	mul.wide.s32 	%rd24, %r98, 4;
	add.s64 	%rd25, %rd1, %rd24;
	ld.global.u32 	%r99, [%rd25];
	add.s32 	%r100, %r15, %r175;
	mul.wide.s32 	%rd26, %r100, 4;
	add.s64 	%rd27, %rd1, %rd26;
	ld.global.u32 	%r101, [%rd27];
	add.s32 	%r102, %r101, %r99;
	add.s32 	%r103, %r175, %r16;
	mul.wide.s32 	%rd28, %r103, 4;
	add.s64 	%rd29, %rd1, %rd28;
	ld.global.u32 	%r104, [%rd29];
	add.s32 	%r105, %r102, %r104;
	add.s32 	%r106, %r8, %r175;
	rem.s32 	%r107, %r106, %r23;
	add.s32 	%r108, %r107, %r16;
	mul.wide.s32 	%rd30, %r108, 4;
	add.s64 	%rd31, %rd1, %rd30;
	ld.global.u32 	%r109, [%rd31];
	add.s32 	%r110, %r105, %r109;
	add.s32 	%r111, %r175, 1;
	rem.s32 	%r112, %r111, %r23;
	add.s32 	%r113, %r112, %r16;
	mul.wide.s32 	%rd32, %r113, 4;
	add.s64 	%rd33, %rd1, %rd32;
	ld.global.u32 	%r114, [%rd33];
	add.s32 	%r115, %r110, %r114;
	shr.s32 	%r116, %r115, 31;
	setp.ne.s32 	%p17, %r115, 0;
	selp.u32 	%r117, 1, 0, %p17;
	or.b32  	%r118, %r116, %r117;
	cvta.to.global.u64 	%rd34, %rd49;
	add.s64 	%rd35, %rd34, %rd28;
	st.global.u32 	[%rd35], %r118;
	ld.global.u32 	%r119, [%rd25+4];
	ld.global.u32 	%r120, [%rd27+4];
	add.s32 	%r121, %r120, %r119;
	ld.global.u32 	%r122, [%rd29+4];
	add.s32 	%r123, %r121, %r122;
	add.s32 	%r124, %r23, %r175;
	rem.s32 	%r125, %r124, %r23;
	add.s32 	%r126, %r125, %r16;
	mul.wide.s32 	%rd36, %r126, 4;
	add.s64 	%rd37, %rd1, %rd36;
	ld.global.u32 	%r127, [%rd37];
	add.s32 	%r128, %r123, %r127;
	add.s32 	%r129, %r175, 2;
	rem.s32 	%r130, %r129, %r23;
	add.s32 	%r131, %r130, %r16;
	mul.wide.s32 	%rd38, %r131, 4;
	add.s64 	%rd39, %rd1, %rd38;
	ld.global.u32 	%r132, [%rd39];
	add.s32 	%r133, %r128, %r132;
	shr.s32 	%r134, %r133, 31;
	setp.ne.s32 	%p18, %r133, 0;
	selp.u32 	%r135, 1, 0, %p18;
	or.b32  	%r136, %r134, %r135;
	st.global.u32 	[%rd35+4], %r136;
	ld.global.u32 	%r137, [%rd25+8];
	ld.global.u32 	%r138, [%rd27+8];
	add.s32 	%r139, %r138, %r137;
	ld.global.u32 	%r140, [%rd29+8];
	add.s32 	%r141, %r139, %r140;
	add.s32 	%r142, %r106, 2;
	rem.s32 	%r143, %r142, %r23;
	add.s32 	%r144, %r143, %r16;
	mul.wide.s32 	%rd40, %r144, 4;
	add.s64 	%rd41, %rd1, %rd40;
	ld.global.u32 	%r145, [%rd41];
	add.s32 	%r146, %r141, %r145;
	add.s32 	%r147, %r175, 3;
	rem.s32 	%r148, %r147, %r23;
	add.s32 	%r149, %r148, %r16;
	mul.wide.s32 	%rd42, %r149, 4;
	add.s64 	%rd43, %rd1, %rd42;
	ld.global.u32 	%r150, [%rd43];
	add.s32 	%r151, %r146, %r150;
	shr.s32 	%r152, %r151, 31;
	setp.ne.s32 	%p19, %r151, 0;
	selp.u32 	%r153, 1, 0, %p19;
	or.b32  	%r154, %r152, %r153;
	st.global.u32 	[%rd35+8], %r154;
	ld.global.u32 	%r155, [%rd25+12];
	ld.global.u32 	%r156, [%rd27+12];
	add.s32 	%r157, %r156, %r155;
	ld.global.u32 	%r158, [%rd29+12];
	add.s32 	%r159, %r157, %r158;
	add.s32 	%r160, %r106, 3;
	rem.s32 	%r161, %r160, %r23;
	add.s32 	%r162, %r161, %r16;
	mul.wide.s32 	%rd44, %r162, 4;
	add.s64 	%rd45, %rd1, %rd44;
	ld.global.u32 	%r163, [%rd45];
	add.s32 	%r164, %r159, %r163;
	add.s32 	%r175, %r175, 4;
	rem.s32 	%r165, %r175, %r23;
	add.s32 	%r166, %r165, %r16;
	mul.wide.s32 	%rd46, %r166, 4;
	add.s64 	%rd47, %rd1, %rd46;
	ld.global.u32 	%r167, [%rd47];
	add.s32 	%r168, %r164, %r167;
	shr.s32 	%r169, %r168, 31;
	setp.ne.s32 	%p20, %r168, 0;
	selp.u32 	%r170, 1, 0, %p20;
	or.b32  	%r171, %r169, %r170;
	st.global.u32 	[%rd35+12], %r171;
	setp.lt.u32 	%p21, %r175, %r7;
	min.s32 	%r172, %r6, %r23;
	setp.gt.s32 	%p22, %r172, %r175;
	and.pred  	%p23, %p22, %p21;
	@%p23 bra 	$L__BB0_8;
$L__BB0_9:
	add.s32 	%r174, %r174, 1;
	setp.lt.u32 	%p24, %r174, %r5;
	setp.gt.s32 	%p25, %r173, %r174;
	and.pred  	%p26, %p25, %p24;
	@%p26 bra 	$L__BB0_2;
$L__BB0_10:
	ret;

}


// ===== COMPILED SASS (sm_100) =====

	.target	sm_100

	.elftype	@"ET_EXEC"


//--------------------- .note.nv.tkinfo           --------------------------
	.section	.note.nv.tkinfo,"",@"SHT_NOTE"
	.sectionflags	@"SHF_NOTE_NV_TKINFO"
	.tkinfo
        /*0018*/ 	.word	0x00000002
        /*0030*/ 	.string	""
        /*0030*/ 	.string	"ptxas"
        /*0030*/ 	.string	"Cuda compilation tools, release 13.0, V13.0.88"
        /*0030*/ 	.string	"Build cuda_13.0.r13.0/compiler.36424714_0"
        /*0030*/ 	.string	"-arch sm_100 -m 64 "



//--------------------- .note.nv.cuinfo           --------------------------
	.section	.note.nv.cuinfo,"",@"SHT_NOTE"
	.sectionflags	@"SHF_NOTE_NV_CUINFO"
        /*0018*/ 	.short	0x0002
        /*001a*/ 	.short	0x0064
        /*001c*/ 	.short	0x0082
	.zero		2


//--------------------- .nv.info                  --------------------------
	.section	.nv.info,"",@"SHT_CUDA_INFO"
	.align	4


	//----- nvinfo : EIATTR_REGCOUNT
	.align		4
        /*0000*/ 	.byte	0x04, 0x2f
        /*0002*/ 	.short	(.L_1 - .L_0)
	.align		4
.L_0:
        /*0004*/ 	.word	index@(_Z8simulatePiS_iii)
        /*0008*/ 	.word	0x00000028


	//----- nvinfo : EIATTR_FRAME_SIZE
	.align		4
.L_1:
        /*000c*/ 	.byte	0x04, 0x11
        /*000e*/ 	.short	(.L_3 - .L_2)
	.align		4
.L_2:
        /*0010*/ 	.word	index@(_Z8simulatePiS_iii)
        /*0014*/ 	.word	0x00000000


	//----- nvinfo : EIATTR_MIN_STACK_SIZE
	.align		4
.L_3:
        /*0018*/ 	.byte	0x04, 0x12
        /*001a*/ 	.short	(.L_5 - .L_4)
	.align		4
.L_4:
        /*001c*/ 	.word	index@(_Z8simulatePiS_iii)
        /*0020*/ 	.word	0x00000000
.L_5:


//--------------------- .nv.compat                --------------------------
	.section	.nv.compat,"",@"SHT_CUDA_COMPAT_INFO"
	.align	4
        /*0000*/ 	.byte	0x02, 0x09, 0x00, 0x00, 0x02, 0x02, 0x01, 0x00, 0x02, 0x05, 0x05, 0x00, 0x03, 0x07, 0x01, 0x01
        /*0010*/ 	.byte	0x02, 0x03, 0x00, 0x00, 0x02, 0x06, 0x01, 0x00, 0x04, 0x0b, 0x08, 0x00, 0x09, 0x00, 0x00, 0x00
        /*0020*/ 	.byte	0x00, 0x00, 0x00, 0x00


//--------------------- .nv.info._Z8simulatePiS_iii --------------------------
	.section	.nv.info._Z8simulatePiS_iii,"",@"SHT_CUDA_INFO"
	.sectionflags	@""
	.align	4


	//----- nvinfo : EIATTR_CUDA_API_VERSION
	.align		4
        /*0000*/ 	.byte	0x04, 0x37
        /*0002*/ 	.short	(.L_7 - .L_6)
.L_6:
        /*0004*/ 	.word	0x00000082


	//----- nvinfo : EIATTR_KPARAM_INFO
	.align		4
.L_7:
        /*0008*/ 	.byte	0x04, 0x17
        /*000a*/ 	.short	(.L_9 - .L_8)
.L_8:
        /*000c*/ 	.word	0x00000000
        /*0010*/ 	.short	0x0004
        /*0012*/ 	.short	0x0018
        /*0014*/ 	.byte	0x00, 0xf0, 0x11, 0x00


	//----- nvinfo : EIATTR_KPARAM_INFO
	.align		4
.L_9:
        /*0018*/ 	.byte	0x04, 0x17
        /*001a*/ 	.short	(.L_11 - .L_10)
.L_10:
        /*001c*/ 	.word	0x00000000
        /*0020*/ 	.short	0x0003
        /*0022*/ 	.short	0x0014
        /*0024*/ 	.byte	0x00, 0xf0, 0x11, 0x00


	//----- nvinfo : EIATTR_KPARAM_INFO
	.align		4
.L_11:
        /*0028*/ 	.byte	0x04, 0x17
        /*002a*/ 	.short	(.L_13 - .L_12)
.L_12:
        /*002c*/ 	.word	0x00000000
        /*0030*/ 	.short	0x0002
        /*0032*/ 	.short	0x0010
        /*0034*/ 	.byte	0x00, 0xf0, 0x11, 0x00


	//----- nvinfo : EIATTR_KPARAM_INFO
	.align		4
.L_13:
        /*0038*/ 	.byte	0x04, 0x17
        /*003a*/ 	.short	(.L_15 - .L_14)
.L_14:
        /*003c*/ 	.word	0x00000000
        /*0040*/ 	.short	0x0001
        /*0042*/ 	.short	0x0008
        /*0044*/ 	.byte	0x00, 0xf5, 0x21, 0x00


	//----- nvinfo : EIATTR_KPARAM_INFO
	.align		4
.L_15:
        /*0048*/ 	.byte	0x04, 0x17
        /*004a*/ 	.short	(.L_17 - .L_16)
.L_16:
        /*004c*/ 	.word	0x00000000
        /*0050*/ 	.short	0x0000
        /*0052*/ 	.short	0x0000
        /*0054*/ 	.byte	0x00, 0xf5, 0x21, 0x00


	//----- nvinfo : EIATTR_SPARSE_MMA_MASK
	.align		4
.L_17:
        /*0058*/ 	.byte	0x03, 0x50
        /*005a*/ 	.short	0x0000


	//----- nvinfo : EIATTR_MAXREG_COUNT
	.align		4
        /*005c*/ 	.byte	0x03, 0x1b
        /*005e*/ 	.short	0x00ff


	//----- nvinfo : EIATTR_MERCURY_ISA_VERSION
	.align		4
        /*0060*/ 	.byte	0x03, 0x5f
        /*0062*/ 	.short	0x0101


	//----- nvinfo : EIATTR_VRC_CTA_INIT_COUNT
	.align		4
        /*0064*/ 	.byte	0x02, 0x4a
	.zero		1
	.zero		1


	//----- nvinfo : EIATTR_EXIT_INSTR_OFFSETS
	.align		4
        /*0068*/ 	.byte	0x04, 0x1c
        /*006a*/ 	.short	(.L_19 - .L_18)


	//   ....[0]....
.L_18:
        /*006c*/ 	.word	0x000000b0


	//   ....[1]....
        /*0070*/ 	.word	0x000019d0


	//----- nvinfo : EIATTR_CRS_STACK_SIZE
	.align		4
.L_19:
        /*0074*/ 	.byte	0x04, 0x1e
        /*0076*/ 	.short	(.L_21 - .L_20)
.L_20:
        /*0078*/ 	.word	0x00000000


	//----- nvinfo : EIATTR_CBANK_PARAM_SIZE
	.align		4
.L_21:
        /*007c*/ 	.byte	0x03, 0x19
        /*007e*/ 	.short	0x001c


	//----- nvinfo : EIATTR_PARAM_CBANK
	.align		4
        /*0080*/ 	.byte	0x04, 0x0a
        /*0082*/ 	.short	(.L_23 - .L_22)
	.align		4
.L_22:
        /*0084*/ 	.word	index@(.nv.constant0._Z8simulatePiS_iii)
        /*0088*/ 	.short	0x0380
        /*008a*/ 	.short	0x001c


	//----- nvinfo : EIATTR_SW_WAR
	.align		4
.L_23:
        /*008c*/ 	.byte	0x04, 0x36
        /*008e*/ 	.short	(.L_25 - .L_24)
.L_24:
        /*0090*/ 	.word	0x00000008
.L_25:


//--------------------- .nv.callgraph             --------------------------
	.section	.nv.callgraph,"",@"SHT_CUDA_CALLGRAPH"
	.align	4
	.sectionentsize	8
	.align		4
        /*0000*/ 	.word	0x00000000
	.align		4
        /*0004*/ 	.word	0xffffffff
	.align		4
        /*0008*/ 	.word	0x00000000
	.align		4
        /*000c*/ 	.word	0xfffffffe
	.align		4
        /*0010*/ 	.word	0x00000000
	.align		4
        /*0014*/ 	.word	0xfffffffd
	.align		4
        /*0018*/ 	.word	0x00000000
	.align		4
        /*001c*/ 	.word	0xfffffffc


//--------------------- .text._Z8simulatePiS_iii  --------------------------
	.section	.text._Z8simulatePiS_iii,"ax",@progbits
	.align	128
        .global         _Z8simulatePiS_iii
        .type           _Z8simulatePiS_iii,@function
        .size           _Z8simulatePiS_iii,(.L_x_7 - _Z8simulatePiS_iii)
        .other          _Z8simulatePiS_iii,@"STO_CUDA_ENTRY STV_DEFAULT"
_Z8simulatePiS_iii:
.text._Z8simulatePiS_iii:
[----:B------:R-:W-:Y:S01]  /*0000*/  LDC R1, c[0x0][0x37c] ;  /* 0x0000df00ff017b82 */ /* 0x000fe20000000800 */
[----:B------:R-:W0:Y:S07]  /*0010*/  S2R R5, SR_TID.Y ;  /* 0x0000000000057919 */ /* 0x000e2e0000002200 */
[----:B------:R-:W1:Y:S08]  /*0020*/  S2UR UR4, SR_CTAID.Y ;  /* 0x00000000000479c3 */ /* 0x000e700000002600 */
[----:B------:R-:W1:Y:S08]  /*0030*/  LDC.64 R6, c[0x0][0x390] ;  /* 0x0000e400ff067b82 */ /* 0x000e700000000a00 */
[----:B------:R-:W0:Y:S01]  /*0040*/  LDC R11, c[0x0][0x398] ;  /* 0x0000e600ff0b7b82 */ /* 0x000e220000000800 */
[----:B-1----:R-:W-:-:S04]  /*0050*/  IMAD R0, R7, UR4, RZ ;  /* 0x0000000407007c24 */ /* 0x002fc8000f8e02ff */
[----:B0-----:R-:W-:Y:S02]  /*0060*/  IMAD R5, R5, R11, R0 ;  /* 0x0000000b05057224 */ /* 0x001fe400078e0200 */
[----:B------:R-:W-:-:S05]  /*0070*/  IMAD.IADD R0, R0, 0x1, R7 ;  /* 0x0000000100007824 */ /* 0x000fca00078e0207 */
[----:B------:R-:W-:-:S04]  /*0080*/  ISETP.GE.U32.AND P0, PT, R5, R0, PT ;  /* 0x000000000500720c */ /* 0x000fc80003f06070 */
[----:B------:R-:W-:-:S04]  /*0090*/  ISETP.LT.OR P0, PT, R11, 0x1, P0 ;  /* 0x000000010b00780c */ /* 0x000fc80000701670 */
[----:B------:R-:W-:-:S13]  /*00a0*/  ISETP.GE.OR P0, PT, R5, R6, P0 ;  /* 0x000000060500720c */ /* 0x000fda0000706670 */
[----:B------:R-:W-:Y:S05]  /*00b0*/  @P0 EXIT ;  /* 0x000000000000094d */ /* 0x000fea0003800000 */
[----:B------:R-:W0:Y:S01]  /*00c0*/  S2R R2, SR_TID.X ;  /* 0x0000000000027919 */ /* 0x000e220000002100 */
[----:B------:R-:W1:Y:S01]  /*00d0*/  LDCU.64 UR4, c[0x0][0x358] ;  /* 0x00006b00ff0477ac */ /* 0x000e620008000a00 */
[----:B------:R-:W2:Y:S01]  /*00e0*/  S2R R10, SR_CTAID.X ;  /* 0x00000000000a7919 */ /* 0x000ea20000002500 */
[----:B0-----:R-:W-:-:S04]  /*00f0*/  IMAD R2, R2, R11, RZ ;  /* 0x0000000b02027224 */ /* 0x001fc800078e02ff */
[CC--:B--2---:R-:W-:Y:S01]  /*0100*/  IMAD R3, R10.reuse, R7.reuse, R2 ;  /* 0x000000070a037224 */ /* 0x0c4fe200078e0202 */
[----:B------:R-:W-:Y:S01]  /*0110*/  LOP3.LUT R8, RZ, R2, RZ, 0x33, !PT ;  /* 0x00000002ff087212 */ /* 0x000fe200078e33ff */
[----:B------:R-:W-:Y:S02]  /*0120*/  IMAD R2, R10, R7, R7 ;  /* 0x000000070a027224 */ /* 0x000fe400078e0207 */
[C---:B------:R-:W-:Y:S02]  /*0130*/  IMAD.IADD R4, R3.reuse, 0x1, R11 ;  /* 0x0000000103047824 */ /* 0x040fe400078e020b */
[C---:B------:R-:W-:Y:S01]  /*0140*/  VIADD R9, R3.reuse, 0x1 ;  /* 0x0000000103097836 */ /* 0x040fe20000000000 */
[----:B------:R-:W-:-:S04]  /*0150*/  ISETP.GE.U32.AND P0, PT, R3, R2, PT ;  /* 0x000000020300720c */ /* 0x000fc80003f06070 */
[----:B------:R-:W-:Y:S01]  /*0160*/  VIMNMX R4, PT, PT, R4, R9, !PT ;  /* 0x0000000904047248 */ /* 0x000fe20007fe0100 */
[----:B------:R-:W-:Y:S01]  /*0170*/  IMAD.MOV R9, RZ, RZ, -R10 ;  /* 0x000000ffff097224 */ /* 0x000fe200078e0a0a */
[----:B------:R-:W-:Y:S02]  /*0180*/  ISETP.LT.AND P0, PT, R3, R6, !P0 ;  /* 0x000000060300720c */ /* 0x000fe40004701270 */
[----:B------:R-:W-:-:S05]  /*0190*/  IADD3 R4, PT, PT, R4, R8, RZ ;  /* 0x0000000804047210 */ /* 0x000fca0007ffe0ff */
[----:B------:R-:W-:Y:S02]  /*01a0*/  IMAD R9, R7, R9, R4 ;  /* 0x0000000907097224 */ /* 0x000fe400078e0204 */
[----:B------:R-:W-:Y:S01]  /*01b0*/  VIADD R4, R6, 0xffffffff ;  /* 0xffffffff06047836 */ /* 0x000fe20000000000 */
[----:B------:R-:W-:-:S04]  /*01c0*/  VIADDMNMX R6, R5, R11, R6, PT ;  /* 0x0000000b05067246 */ /* 0x000fc80003800106 */
[----:B------:R-:W-:-:S04]  /*01d0*/  VIADDMNMX.U32 R9, R4, -R3, R9, PT ;  /* 0x8000000304097246 */ /* 0x000fc80003800009 */
[----:B-1----:R-:W-:-:S07]  /*01e0*/  VIADDMNMX.U32 R7, R8, R7, R9, PT ;  /* 0x0000000708077246 */ /* 0x002fce0003800009 */
.L_x_5:
[----:B------:R-:W-:Y:S04]  /*01f0*/  BSSY.RECONVERGENT B0, `(.L_x_0) ;  /* 0x0000179000007945 */ /* 0x000fe80003800200 */
[----:B0-----:R-:W-:Y:S05]  /*0200*/  @!P0 BRA `(.L_x_1) ;  /* 0x0000001400dc8947 */ /* 0x001fea0003800000 */
[----:B------:R-:W0:Y:S01]  /*0210*/  LDC R28, c[0x0][0x390] ;  /* 0x0000e400ff1c7b82 */ /* 0x000e220000000800 */
[----:B------:R-:W-:Y:S01]  /*0220*/  IADD3 R13, PT, PT, R5, 0x1, RZ ;  /* 0x00000001050d7810 */ /* 0x000fe20007ffe0ff */
[----:B------:R-:W-:Y:S01]  /*0230*/  IMAD.IADD R12, R4, 0x1, R5 ;  /* 0x00000001040c7824 */ /* 0x000fe200078e0205 */
[----:B------:R-:W-:Y:S01]  /*0240*/  LOP3.LUT R30, R7, 0x3, RZ, 0xc0, !PT ;  /* 0x00000003071e7812 */ /* 0x000fe200078ec0ff */
[----:B------:R-:W-:Y:S01]  /*0250*/  BSSY.RECONVERGENT B1, `(.L_x_2) ;  /* 0x00000ae000017945 */ /* 0x000fe20003800200 */
[----:B------:R-:W-:Y:S02]  /*0260*/  IABS R16, R13 ;  /* 0x0000000d00107213 */ /* 0x000fe40000000000 */
[----:B------:R-:W-:Y:S02]  /*0270*/  ISETP.GE.AND P4, PT, R13, RZ, PT ;  /* 0x000000ff0d00720c */ /* 0x000fe40003f86270 */
[----:B0-----:R-:W-:-:S04]  /*0280*/  IABS R9, R28 ;  /* 0x0000001c00097213 */ /* 0x001fc80000000000 */
[----:B------:R-:W0:Y:S08]  /*0290*/  I2F.RP R8, R9 ;  /* 0x0000000900087306 */ /* 0x000e300000209400 */
[----:B0-----:R-:W0:Y:S02]  /*02a0*/  MUFU.RCP R8, R8 ;  /* 0x0000000800087308 */ /* 0x001e240000001000 */
[----:B0-----:R-:W-:-:S06]  /*02b0*/  VIADD R10, R8, 0xffffffe ;  /* 0x0ffffffe080a7836 */ /* 0x001fcc0000000000 */
[----:B------:R0:W1:Y:S02]  /*02c0*/  F2I.FTZ.U32.TRUNC.NTZ R11, R10 ;  /* 0x0000000a000b7305 */ /* 0x000064000021f000 */
[----:B0-----:R-:W-:Y:S02]  /*02d0*/  IMAD.MOV.U32 R10, RZ, RZ, RZ ;  /* 0x000000ffff0a7224 */ /* 0x001fe400078e00ff */
[----:B-1----:R-:W-:-:S04]  /*02e0*/  IMAD.MOV R14, RZ, RZ, -R11 ;  /* 0x000000ffff0e7224 */ /* 0x002fc800078e0a0b */
[----:B------:R-:W-:Y:S01]  /*02f0*/  IMAD R15, R14, R9, RZ ;  /* 0x000000090e0f7224 */ /* 0x000fe200078e02ff */
[----:B------:R-:W-:-:S03]  /*0300*/  IABS R14, R12 ;  /* 0x0000000c000e7213 */ /* 0x000fc60000000000 */
[----:B------:R-:W-:-:S04]  /*0310*/  IMAD.HI.U32 R8, R11, R15, R10 ;  /* 0x0000000f0b087227 */ /* 0x000fc800078e000a */
[----:B------:R-:W-:Y:S02]  /*0320*/  IMAD.MOV.U32 R15, RZ, RZ, R16 ;  /* 0x000000ffff0f7224 */ /* 0x000fe400078e0010 */
[----:B------:R-:W-:-:S04]  /*0330*/  IMAD.HI.U32 R10, R8, R14, RZ ;  /* 0x0000000e080a7227 */ /* 0x000fc800078e00ff */
[----:B------:R-:W-:-:S04]  /*0340*/  IMAD.HI.U32 R11, R8, R15, RZ ;  /* 0x0000000f080b7227 */ /* 0x000fc800078e00ff */
[----:B------:R-:W-:Y:S02]  /*0350*/  IMAD.MOV R10, RZ, RZ, -R10 ;  /* 0x000000ffff0a7224 */ /* 0x000fe400078e0a0a */
[----:B------:R-:W-:Y:S02]  /*0360*/  IMAD.MOV R16, RZ, RZ, -R11 ;  /* 0x000000ffff107224 */ /* 0x000fe400078e0a0b */
[C---:B------:R-:W-:Y:S02]  /*0370*/  IMAD R10, R9.reuse, R10, R14 ;  /* 0x0000000a090a7224 */ /* 0x040fe400078e020e */
[----:B------:R-:W-:-:S03]  /*0380*/  IMAD R14, R9, R16, R15 ;  /* 0x00000010090e7224 */ /* 0x000fc600078e020f */
[C---:B------:R-:W-:Y:S02]  /*0390*/  ISETP.GT.U32.AND P1, PT, R9.reuse, R10, PT ;  /* 0x0000000a0900720c */ /* 0x040fe40003f24070 */
[----:B------:R-:W-:-:S11]  /*03a0*/  ISETP.GT.U32.AND P2, PT, R9, R14, PT ;  /* 0x0000000e0900720c */ /* 0x000fd60003f44070 */
[----:B------:R-:W-:Y:S02]  /*03b0*/  @!P1 IADD3 R10, PT, PT, R10, -R9, RZ ;  /* 0x800000090a0a9210 */ /* 0x000fe40007ffe0ff */
[----:B------:R-:W-:Y:S01]  /*03c0*/  @!P2 IMAD.IADD R14, R14, 0x1, -R9 ;  /* 0x000000010e0ea824 */ /* 0x000fe200078e0a09 */
[----:B------:R-:W-:Y:S02]  /*03d0*/  ISETP.GE.AND P2, PT, R12, RZ, PT ;  /* 0x000000ff0c00720c */ /* 0x000fe40003f46270 */
[C---:B------:R-:W-:Y:S02]  /*03e0*/  ISETP.GT.U32.AND P1, PT, R9.reuse, R10, PT ;  /* 0x0000000a0900720c */ /* 0x040fe40003f24070 */
[----:B------:R-:W-:-:S11]  /*03f0*/  ISETP.GT.U32.AND P3, PT, R9, R14, PT ;  /* 0x0000000e0900720c */ /* 0x000fd60003f64070 */
[--C-:B------:R-:W-:Y:S01]  /*0400*/  @!P1 IMAD.IADD R10, R10, 0x1, -R9.reuse ;  /* 0x000000010a0a9824 */ /* 0x100fe200078e0a09 */
[----:B------:R-:W-:Y:S01]  /*0410*/  ISETP.NE.AND P1, PT, R28, RZ, PT ;  /* 0x000000ff1c00720c */ /* 0x000fe20003f25270 */
[----:B------:R-:W-:Y:S01]  /*0420*/  @!P3 IMAD.IADD R14, R14, 0x1, -R9 ;  /* 0x000000010e0eb824 */ /* 0x000fe200078e0a09 */
[----:B------:R-:W-:Y:S01]  /*0430*/  ISETP.NE.AND P3, PT, R30, 0x3, PT ;  /* 0x000000031e00780c */ /* 0x000fe20003f65270 */
[----:B------:R-:W-:Y:S02]  /*0440*/  IMAD.MOV.U32 R11, RZ, RZ, R10 ;  /* 0x000000ffff0b7224 */ /* 0x000fe400078e000a */
[----:B------:R-:W-:Y:S01]  /*0450*/  IMAD.MOV.U32 R10, RZ, RZ, R3 ;  /* 0x000000ffff0a7224 */ /* 0x000fe200078e0003 */
[----:B------:R-:W-:Y:S01]  /*0460*/  MOV R13, R14 ;  /* 0x0000000e000d7202 */ /* 0x000fe20000000f00 */
[----:B------:R-:W-:Y:S01]  /*0470*/  @!P2 IMAD.MOV R11, RZ, RZ, -R11 ;  /* 0x000000ffff0ba224 */ /* 0x000fe200078e0a0b */
[----:B------:R-:W-:-:S03]  /*0480*/  LOP3.LUT R14, RZ, R28, RZ, 0x33, !PT ;  /* 0x0000001cff0e7212 */ /* 0x000fc600078e33ff */
[----:B------:R-:W-:Y:S01]  /*0490*/  @!P4 IMAD.MOV R13, RZ, RZ, -R13 ;  /* 0x000000ffff0dc224 */ /* 0x000fe200078e0a0d */
[----:B------:R-:W-:-:S04]  /*04a0*/  SEL R11, R14, R11, !P1 ;  /* 0x0000000b0e0b7207 */ /* 0x000fc80004800000 */
[----:B------:R-:W-:Y:S01]  /*04b0*/  SEL R26, R14, R13, !P1 ;  /* 0x0000000d0e1a7207 */ /* 0x000fe20004800000 */
[----:B------:R-:W-:Y:S06]  /*04c0*/  @!P3 BRA `(.L_x_3) ;  /* 0x000000080018b947 */ /* 0x000fec0003800000 */
[C---:B------:R-:W-:Y:S01]  /*04d0*/  IMAD.IADD R27, R3.reuse, 0x1, R4 ;  /* 0x00000001031b7824 */ /* 0x040fe200078e0204 */
[----:B------:R-:W-:Y:S01]  /*04e0*/  IADD3 R10, PT, PT, R3, 0x1, RZ ;  /* 0x00000001030a7810 */ /* 0x000fe20007ffe0ff */
[-CC-:B------:R-:W-:Y:S01]  /*04f0*/  IMAD R15, R11, R28.reuse, R3.reuse ;  /* 0x0000001c0b0f7224 */ /* 0x180fe200078e0203 */
[-C--:B------:R-:W-:Y:S01]  /*0500*/  LOP3.LUT R29, RZ, R28.reuse, RZ, 0x33, !PT ;  /* 0x0000001cff1d7212 */ /* 0x080fe200078e33ff */
[-CC-:B------:R-:W-:Y:S01]  /*0510*/  IMAD R17, R26, R28.reuse, R3.reuse ;  /* 0x0000001c1a117224 */ /* 0x180fe200078e0203 */
[----:B------:R-:W-:Y:S01]  /*0520*/  IABS R16, R27 ;  /* 0x0000001b00107213 */ /* 0x000fe20000000000 */
[----:B------:R-:W-:Y:S01]  /*0530*/  IMAD R31, R5, R28, R3 ;  /* 0x0000001c051f7224 */ /* 0x000fe200078e0203 */
[----:B------:R-:W-:-:S03]  /*0540*/  IABS R18, R10 ;  /* 0x0000000a00127213 */ /* 0x000fc60000000000 */
[----:B------:R-:W-:-:S04]  /*0550*/  IMAD.HI.U32 R12, R8, R16, RZ ;  /* 0x00000010080c7227 */ /* 0x000fc800078e00ff */
[----:B------:R-:W-:Y:S02]  /*0560*/  IMAD.MOV R13, RZ, RZ, -R12 ;  /* 0x000000ffff0d7224 */ /* 0x000fe400078e0a0c */
[----:B------:R-:W-:-:S04]  /*0570*/  IMAD.HI.U32 R12, R8, R18, RZ ;  /* 0x00000012080c7227 */ /* 0x000fc800078e00ff */
[----:B------:R-:W-:Y:S02]  /*0580*/  IMAD R16, R9, R13, R16 ;  /* 0x0000000d09107224 */ /* 0x000fe400078e0210 */
[----:B------:R-:W-:-:S03]  /*0590*/  IMAD.MOV R12, RZ, RZ, -R12 ;  /* 0x000000ffff0c7224 */ /* 0x000fc600078e0a0c */
[C---:B------:R-:W-:Y:S01]  /*05a0*/  ISETP.GT.U32.AND P2, PT, R9.reuse, R16, PT ;  /* 0x000000100900720c */ /* 0x040fe20003f44070 */
[C---:B------:R-:W-:Y:S02]  /*05b0*/  IMAD R18, R9.reuse, R12, R18 ;  /* 0x0000000c09127224 */ /* 0x040fe400078e0212 */
[----:B------:R-:W0:Y:S03]  /*05c0*/  LDC.64 R12, c[0x0][0x380] ;  /* 0x0000e000ff0c7b82 */ /* 0x000e260000000a00 */
[----:B------:R-:W-:-:S07]  /*05d0*/  ISETP.GT.U32.AND P3, PT, R9, R18, PT ;  /* 0x000000120900720c */ /* 0x000fce0003f64070 */
[----:B------:R-:W-:-:S05]  /*05e0*/  @!P2 IMAD.IADD R16, R16, 0x1, -R9 ;  /* 0x000000011010a824 */ /* 0x000fca00078e0a09 */
[----:B------:R-:W-:Y:S01]  /*05f0*/  ISETP.GT.U32.AND P2, PT, R9, R16, PT ;  /* 0x000000100900720c */ /* 0x000fe20003f44070 */
[----:B------:R-:W-:Y:S01]  /*0600*/  @!P3 IMAD.IADD R18, R18, 0x1, -R9 ;  /* 0x000000011212b824 */ /* 0x000fe200078e0a09 */
[----:B------:R-:W-:-:S04]  /*0610*/  ISETP.GE.AND P3, PT, R27, RZ, PT ;  /* 0x000000ff1b00720c */ /* 0x000fc80003f66270 */
[----:B------:R-:W-:-:S07]  /*0620*/  ISETP.GT.U32.AND P4, PT, R9, R18, PT ;  /* 0x000000120900720c */ /* 0x000fce0003f84070 */
[----:B------:R-:W-:Y:S02]  /*0630*/  @!P2 IADD3 R16, PT, PT, R16, -R9, RZ ;  /* 0x800000091010a210 */ /* 0x000fe40007ffe0ff */
[----:B------:R-:W-:-:S03]  /*0640*/  ISETP.GE.AND P2, PT, R10, RZ, PT ;  /* 0x000000ff0a00720c */ /* 0x000fc60003f46270 */
[----:B------:R-:W-:Y:S02]  /*0650*/  @!P3 IMAD.MOV R16, RZ, RZ, -R16 ;  /* 0x000000ffff10b224 */ /* 0x000fe400078e0a10 */
[----:B------:R-:W-:-:S03]  /*0660*/  @!P4 IMAD.IADD R18, R18, 0x1, -R9 ;  /* 0x000000011212c824 */ /* 0x000fc600078e0a09 */
[----:B------:R-:W-:Y:S01]  /*0670*/  SEL R20, R14, R16, !P1 ;  /* 0x000000100e147207 */ /* 0x000fe20004800000 */
[----:B0-----:R-:W-:-:S04]  /*0680*/  IMAD.WIDE R14, R15, 0x4, R12 ;  /* 0x000000040f0e7825 */ /* 0x001fc800078e020c */
[----:B------:R-:W-:Y:S01]  /*0690*/  @!P2 IMAD.MOV R18, RZ, RZ, -R18 ;  /* 0x000000ffff12a224 */ /* 0x000fe200078e0a12 */
[----:B------:R-:W2:Y:S01]  /*06a0*/  LDG.E R32, desc[UR4][R14.64] ;  /* 0x000000040e207981 */ /* 0x000ea2000c1e1900 */
[----:B------:R-:W-:Y:S02]  /*06b0*/  IMAD R23, R5, R28, R20 ;  /* 0x0000001c05177224 */ /* 0x000fe400078e0214 */
[----:B------:R-:W-:Y:S01]  /*06c0*/  IMAD.WIDE R16, R17, 0x4, R12 ;  /* 0x0000000411107825 */ /* 0x000fe200078e020c */
[----:B------:R-:W-:-:S03]  /*06d0*/  SEL R21, R29, R18, !P1 ;  /* 0x000000121d157207 */ /* 0x000fc60004800000 */
[----:B------:R-:W-:Y:S01]  /*06e0*/  IMAD.WIDE R18, R31, 0x4, R12 ;  /* 0x000000041f127825 */ /* 0x000fe200078e020c */
[----:B------:R-:W2:Y:S03]  /*06f0*/  LDG.E R33, desc[UR4][R16.64] ;  /* 0x0000000410217981 */ /* 0x000ea6000c1e1900 */
[----:B------:R-:W-:Y:S01]  /*0700*/  IMAD R21, R5, R28, R21 ;  /* 0x0000001c05157224 */ /* 0x000fe200078e0215 */
[----:B------:R-:W2:Y:S01]  /*0710*/  LDG.E R34, desc[UR4][R18.64] ;  /* 0x0000000412227981 */ /* 0x000ea2000c1e1900 */
[----:B------:R-:W-:-:S04]  /*0720*/  IMAD.WIDE R22, R23, 0x4, R12 ;  /* 0x0000000417167825 */ /* 0x000fc800078e020c */
[----:B------:R-:W-:Y:S02]  /*0730*/  IMAD.WIDE R24, R21, 0x4, R12 ;  /* 0x0000000415187825 */ /* 0x000fe400078e020c */
[----:B------:R-:W3:Y:S01]  /*0740*/  LDG.E R22, desc[UR4][R22.64] ;  /* 0x0000000416167981 */ /* 0x000ee2000c1e1900 */
[----:B------:R-:W0:Y:S03]  /*0750*/  LDC.64 R20, c[0x0][0x388] ;  /* 0x0000e200ff147b82 */ /* 0x000e260000000a00 */
[----:B------:R-:W3:Y:S01]  /*0760*/  LDG.E R24, desc[UR4][R24.64] ;  /* 0x0000000418187981 */ /* 0x000ee2000c1e1900 */
[----:B0-----:R-:W-:Y:S01]  /*0770*/  IMAD.WIDE R20, R31, 0x4, R20 ;  /* 0x000000041f147825 */ /* 0x001fe200078e0214 */
[----:B--2---:R-:W-:-:S04]  /*0780*/  IADD3 R33, PT, PT, R34, R33, R32 ;  /* 0x0000002122217210 */ /* 0x004fc80007ffe020 */
[----:B---3--:R-:W-:-:S04]  /*0790*/  IADD3 R32, PT, PT, R24, R33, R22 ;  /* 0x0000002118207210 */ /* 0x008fc80007ffe016 */
[----:B------:R-:W-:Y:S02]  /*07a0*/  ISETP.NE.AND P2, PT, R32, RZ, PT ;  /* 0x000000ff2000720c */ /* 0x000fe40003f45270 */
[----:B------:R-:W-:Y:S02]  /*07b0*/  SHF.R.S32.HI R32, RZ, 0x1f, R32 ;  /* 0x0000001fff207819 */ /* 0x000fe40000011420 */
[----:B------:R-:W-:-:S04]  /*07c0*/  SEL R33, RZ, 0x1, !P2 ;  /* 0x00000001ff217807 */ /* 0x000fc80005000000 */
[----:B------:R-:W-:-:S05]  /*07d0*/  LOP3.LUT R33, R32, R33, RZ, 0xfc, !PT ;  /* 0x0000002120217212 */ /* 0x000fca00078efcff */
[----:B------:R0:W-:Y:S01]  /*07e0*/  STG.E desc[UR4][R20.64], R33 ;  /* 0x0000002114007986 */ /* 0x0001e2000c101904 */
[----:B------:R-:W-:-:S13]  /*07f0*/  ISETP.NE.AND P2, PT, R30, RZ, PT ;  /* 0x000000ff1e00720c */ /* 0x000fda0003f45270 */
[----:B0-----:R-:W-:Y:S05]  /*0800*/  @!P2 BRA `(.L_x_3) ;  /* 0x000000040048a947 */ /* 0x001fea0003800000 */
[C---:B------:R-:W-:Y:S01]  /*0810*/  IMAD.IADD R31, R3.reuse, 0x1, R28 ;  /* 0x00000001031f7824 */ /* 0x040fe200078e021c */
[----:B------:R-:W-:Y:S01]  /*0820*/  IADD3 R10, PT, PT, R3, 0x2, RZ ;  /* 0x00000002030a7810 */ /* 0x000fe20007ffe0ff */
[----:B------:R-:W2:Y:S03]  /*0830*/  LDG.E R32, desc[UR4][R16.64+0x4] ;  /* 0x0000040410207981 */ /* 0x000ea6000c1e1900 */
[----:B------:R-:W-:Y:S01]  /*0840*/  IABS R24, R31 ;  /* 0x0000001f00187213 */ /* 0x000fe20000000000 */
[----:B------:R-:W2:Y:S01]  /*0850*/  LDG.E R33, desc[UR4][R18.64+0x4] ;  /* 0x0000040412217981 */ /* 0x000ea2000c1e1900 */
[----:B------:R-:W-:-:S03]  /*0860*/  IABS R25, R10 ;  /* 0x0000000a00197213 */ /* 0x000fc60000000000 */
[----:B------:R-:W-:-:S04]  /*0870*/  IMAD.HI.U32 R22, R8, R24, RZ ;  /* 0x0000001808167227 */ /* 0x000fc800078e00ff */
[----:B------:R-:W-:Y:S02]  /*0880*/  IMAD.MOV R22, RZ, RZ, -R22 ;  /* 0x000000ffff167224 */ /* 0x000fe400078e0a16 */
[----:B------:R-:W-:-:S04]  /*0890*/  IMAD.HI.U32 R23, R8, R25, RZ ;  /* 0x0000001908177227 */ /* 0x000fc800078e00ff */
[----:B------:R-:W-:Y:S02]  /*08a0*/  IMAD R22, R9, R22, R24 ;  /* 0x0000001609167224 */ /* 0x000fe400078e0218 */
[----:B------:R-:W-:-:S03]  /*08b0*/  IMAD.MOV R24, RZ, RZ, -R23 ;  /* 0x000000ffff187224 */ /* 0x000fc600078e0a17 */
[C---:B------:R-:W-:Y:S01]  /*08c0*/  ISETP.GT.U32.AND P2, PT, R9.reuse, R22, PT ;  /* 0x000000160900720c */ /* 0x040fe20003f44070 */
[----:B------:R-:W-:-:S05]  /*08d0*/  IMAD R24, R9, R24, R25 ;  /* 0x0000001809187224 */ /* 0x000fca00078e0219 */
[----:B------:R-:W-:-:S07]  /*08e0*/  ISETP.GT.U32.AND P3, PT, R9, R24, PT ;  /* 0x000000180900720c */ /* 0x000fce0003f64070 */
[----:B------:R-:W-:-:S05]  /*08f0*/  @!P2 IMAD.IADD R22, R22, 0x1, -R9 ;  /* 0x000000011616a824 */ /* 0x000fca00078e0a09 */
[----:B------:R-:W-:Y:S01]  /*0900*/  ISETP.GT.U32.AND P2, PT, R9, R22, PT ;  /* 0x000000160900720c */ /* 0x000fe20003f44070 */
[----:B------:R-:W-:Y:S01]  /*0910*/  @!P3 IMAD.IADD R24, R24, 0x1, -R9 ;  /* 0x000000011818b824 */ /* 0x000fe200078e0a09 */
[----:B------:R-:W-:Y:S02]  /*0920*/  ISETP.GE.AND P3, PT, R31, RZ, PT ;  /* 0x000000ff1f00720c */ /* 0x000fe40003f66270 */
[----:B------:R-:W2:Y:S02]  /*0930*/  LDG.E R31, desc[UR4][R14.64+0x4] ;  /* 0x000004040e1f7981 */ /* 0x000ea4000c1e1900 */
[----:B------:R-:W-:-:S07]  /*0940*/  ISETP.GT.U32.AND P4, PT, R9, R24, PT ;  /* 0x000000180900720c */ /* 0x000fce0003f84070 */
[----:B------:R-:W-:Y:S02]  /*0950*/  @!P2 IADD3 R22, PT, PT, R22, -R9, RZ ;  /* 0x800000091616a210 */ /* 0x000fe40007ffe0ff */
[----:B------:R-:W-:-:S03]  /*0960*/  ISETP.GE.AND P2, PT, R10, RZ, PT ;  /* 0x000000ff0a00720c */ /* 0x000fc60003f46270 */
[----:B------:R-:W-:Y:S02]  /*0970*/  @!P3 IMAD.MOV R22, RZ, RZ, -R22 ;  /* 0x000000ffff16b224 */ /* 0x000fe400078e0a16 */
[----:B------:R-:W-:-:S03]  /*0980*/  @!P4 IMAD.IADD R24, R24, 0x1, -R9 ;  /* 0x000000011818c824 */ /* 0x000fc600078e0a09 */
[----:B------:R-:W-:-:S05]  /*0990*/  SEL R22, R29, R22, !P1 ;  /* 0x000000161d167207 */ /* 0x000fca0004800000 */
[----:B------:R-:W-:Y:S02]  /*09a0*/  @!P2 IMAD.MOV R24, RZ, RZ, -R24 ;  /* 0x000000ffff18a224 */ /* 0x000fe400078e0a18 */
[----:B------:R-:W-:-:S03]  /*09b0*/  IMAD R23, R5, R28, R22 ;  /* 0x0000001c05177224 */ /* 0x000fc600078e0216 */
[----:B------:R-:W-:Y:S01]  /*09c0*/  SEL R24, R29, R24, !P1 ;  /* 0x000000181d187207 */ /* 0x000fe20004800000 */
[----:B------:R-:W-:-:S04]  /*09d0*/  IMAD.WIDE R22, R23, 0x4, R12 ;  /* 0x0000000417167825 */ /* 0x000fc800078e020c */
[----:B------:R-:W-:Y:S02]  /*09e0*/  IMAD R25, R5, R28, R24 ;  /* 0x0000001c05197224 */ /* 0x000fe400078e0218 */
[----:B------:R-:W3:Y:S02]  /*09f0*/  LDG.E R22, desc[UR4][R22.64] ;  /* 0x0000000416167981 */ /* 0x000ee4000c1e1900 */
[----:B------:R-:W-:-:S06]  /*0a00*/  IMAD.WIDE R24, R25, 0x4, R12 ;  /* 0x0000000419187825 */ /* 0x000fcc00078e020c */
[----:B------:R-:W3:Y:S01]  /*0a10*/  LDG.E R24, desc[UR4][R24.64] ;  /* 0x0000000418187981 */ /* 0x000ee2000c1e1900 */
[----:B--2---:R-:W-:-:S04]  /*0a20*/  IADD3 R31, PT, PT, R33, R32, R31 ;  /* 0x00000020211f7210 */ /* 0x004fc80007ffe01f */
[----:B---3--:R-:W-:-:S04]  /*0a30*/  IADD3 R31, PT, PT, R24, R31, R22 ;  /* 0x0000001f181f7210 */ /* 0x008fc80007ffe016 */
[----:B------:R-:W-:Y:S02]  /*0a40*/  ISETP.NE.AND P2, PT, R31, RZ, PT ;  /* 0x000000ff1f00720c */ /* 0x000fe40003f45270 */
[----:B------:R-:W-:Y:S02]  /*0a50*/  SHF.R.S32.HI R31, RZ, 0x1f, R31 ;  /* 0x0000001fff1f7819 */ /* 0x000fe4000001141f */
[----:B------:R-:W-:-:S04]  /*0a60*/  SEL R32, RZ, 0x1, !P2 ;  /* 0x00000001ff207807 */ /* 0x000fc80005000000 */
[----:B------:R-:W-:-:S05]  /*0a70*/  LOP3.LUT R31, R31, R32, RZ, 0xfc, !PT ;  /* 0x000000201f1f7212 */ /* 0x000fca00078efcff */
[----:B------:R0:W-:Y:S01]  /*0a80*/  STG.E desc[UR4][R20.64+0x4], R31 ;  /* 0x0000041f14007986 */ /* 0x0001e2000c101904 */
[----:B------:R-:W-:-:S13]  /*0a90*/  ISETP.NE.AND P2, PT, R30, 0x1, PT ;  /* 0x000000011e00780c */ /* 0x000fda0003f45270 */
[----:B0-----:R-:W-:Y:S05]  /*0aa0*/  @!P2 BRA `(.L_x_3) ;  /* 0x0000000000a0a947 */ /* 0x001fea0003800000 */
[----:B------:R-:W-:Y:S01]  /*0ab0*/  VIADD R27, R27, 0x2 ;  /* 0x000000021b1b7836 */ /* 0x000fe20000000000 */
[----:B------:R-:W-:Y:S01]  /*0ac0*/  IADD3 R10, PT, PT, R3, 0x3, RZ ;  /* 0x00000003030a7810 */ /* 0x000fe20007ffe0ff */
[----:B------:R-:W2:Y:S03]  /*0ad0*/  LDG.E R14, desc[UR4][R14.64+0x8] ;  /* 0x000008040e0e7981 */ /* 0x000ea6000c1e1900 */
[----:B------:R-:W-:Y:S01]  /*0ae0*/  IABS R24, R27 ;  /* 0x0000001b00187213 */ /* 0x000fe20000000000 */
[----:B------:R-:W2:Y:S01]  /*0af0*/  LDG.E R17, desc[UR4][R16.64+0x8] ;  /* 0x0000080410117981 */ /* 0x000ea2000c1e1900 */
[----:B------:R-:W-:Y:S02]  /*0b00*/  IABS R25, R10 ;  /* 0x0000000a00197213 */ /* 0x000fe40000000000 */
[----:B------:R-:W-:Y:S01]  /*0b10*/  ISETP.GE.AND P5, PT, R10, RZ, PT ;  /* 0x000000ff0a00720c */ /* 0x000fe20003fa6270 */
[C---:B------:R-:W-:Y:S01]  /*0b20*/  IMAD.HI.U32 R22, R8.reuse, R24, RZ ;  /* 0x0000001808167227 */ /* 0x040fe200078e00ff */
[----:B------:R-:W2:Y:S03]  /*0b30*/  LDG.E R18, desc[UR4][R18.64+0x8] ;  /* 0x0000080412127981 */ /* 0x000ea6000c1e1900 */
[----:B------:R-:W-:-:S04]  /*0b40*/  IMAD.HI.U32 R23, R8, R25, RZ ;  /* 0x0000001908177227 */ /* 0x000fc800078e00ff */
[----:B------:R-:W-:Y:S02]  /*0b50*/  IMAD.MOV R22, RZ, RZ, -R22 ;  /* 0x000000ffff167224 */ /* 0x000fe400078e0a16 */
[----:B------:R-:W-:Y:S02]  /*0b60*/  IMAD.MOV R30, RZ, RZ, -R23 ;  /* 0x000000ffff1e7224 */ /* 0x000fe400078e0a17 */
[C---:B------:R-:W-:Y:S02]  /*0b70*/  IMAD R22, R9.reuse, R22, R24 ;  /* 0x0000001609167224 */ /* 0x040fe400078e0218 */
[----:B------:R-:W-:-:S03]  /*0b80*/  IMAD R24, R9, R30, R25 ;  /* 0x0000001e09187224 */ /* 0x000fc600078e0219 */
[C---:B------:R-:W-:Y:S02]  /*0b90*/  ISETP.GT.U32.AND P2, PT, R9.reuse, R22, PT ;  /* 0x000000160900720c */ /* 0x040fe40003f44070 */
[----:B------:R-:W-:-:S11]  /*0ba0*/  ISETP.GT.U32.AND P3, PT, R9, R24, PT ;  /* 0x000000180900720c */ /* 0x000fd60003f64070 */
[--C-:B------:R-:W-:Y:S02]  /*0bb0*/  @!P2 IMAD.IADD R22, R22, 0x1, -R9.reuse ;  /* 0x000000011616a824 */ /* 0x100fe400078e0a09 */
[----:B------:R-:W-:Y:S01]  /*0bc0*/  @!P3 IMAD.IADD R24, R24, 0x1, -R9 ;  /* 0x000000011818b824 */ /* 0x000fe200078e0a09 */
[----:B------:R-:W-:Y:S02]  /*0bd0*/  ISETP.GE.AND P3, PT, R27, RZ, PT ;  /* 0x000000ff1b00720c */ /* 0x000fe40003f66270 */
[C---:B------:R-:W-:Y:S02]  /*0be0*/  ISETP.GT.U32.AND P2, PT, R9.reuse, R22, PT ;  /* 0x000000160900720c */ /* 0x040fe40003f44070 */
[----:B------:R-:W-:-:S11]  /*0bf0*/  ISETP.GT.U32.AND P4, PT, R9, R24, PT ;  /* 0x000000180900720c */ /* 0x000fd60003f84070 */
[----:B------:R-:W-:Y:S02]  /*0c00*/  @!P2 IADD3 R22, PT, PT, R22, -R9, RZ ;  /* 0x800000091616a210 */ /* 0x000fe40007ffe0ff */
[----:B------:R-:W-:-:S03]  /*0c10*/  @!P4 IMAD.IADD R24, R24, 0x1, -R9 ;  /* 0x000000011818c824 */ /* 0x000fc600078e0a09 */
[----:B------:R-:W-:Y:S02]  /*0c20*/  @!P3 IMAD.MOV R22, RZ, RZ, -R22 ;  /* 0x000000ffff16b224 */ /* 0x000fe400078e0a16 */
[----:B------:R-:W-:-:S03]  /*0c30*/  @!P5 IMAD.MOV R24, RZ, RZ, -R24 ;  /* 0x000000ffff18d224 */ /* 0x000fc600078e0a18 */
[C---:B------:R-:W-:Y:S02]  /*0c40*/  SEL R22, R29.reuse, R22, !P1 ;  /* 0x000000161d167207 */ /* 0x040fe40004800000 */
[----:B------:R-:W-:-:S03]  /*0c50*/  SEL R24, R29, R24, !P1 ;  /* 0x000000181d187207 */ /* 0x000fc60004800000 */
[CC--:B------:R-:W-:Y:S02]  /*0c60*/  IMAD R23, R5.reuse, R28.reuse, R22 ;  /* 0x0000001c05177224 */ /* 0x0c0fe400078e0216 */
[----:B------:R-:W-:Y:S02]  /*0c70*/  IMAD R25, R5, R28, R24 ;  /* 0x0000001c05197224 */ /* 0x000fe400078e0218 */
[----:B------:R-:W-:-:S04]  /*0c80*/  IMAD.WIDE R22, R23, 0x4, R12 ;  /* 0x0000000417167825 */ /* 0x000fc800078e020c */
[----:B------:R-:W-:Y:S02]  /*0c90*/  IMAD.WIDE R12, R25, 0x4, R12 ;  /* 0x00000004190c7825 */ /* 0x000fe400078e020c */
[----:B------:R-:W3:Y:S04]  /*0ca0*/  LDG.E R22, desc[UR4][R22.64] ;  /* 0x0000000416167981 */ /* 0x000ee8000c1e1900 */
[----:B------:R-:W3:Y:S01]  /*0cb0*/  LDG.E R12, desc[UR4][R12.64] ;  /* 0x000000040c0c7981 */ /* 0x000ee2000c1e1900 */
[----:B--2---:R-:W-:-:S04]  /*0cc0*/  IADD3 R25, PT, PT, R18, R17, R14 ;  /* 0x0000001112197210 */ /* 0x004fc80007ffe00e */
[----:B---3--:R-:W-:-:S04]  /*0cd0*/  IADD3 R24, PT, PT, R12, R25, R22 ;  /* 0x000000190c187210 */ /* 0x008fc80007ffe016 */
[----:B------:R-:W-:Y:S02]  /*0ce0*/  ISETP.NE.AND P1, PT, R24, RZ, PT ;  /* 0x000000ff1800720c */ /* 0x000fe40003f25270 */
[----:B------:R-:W-:Y:S02]  /*0cf0*/  SHF.R.S32.HI R24, RZ, 0x1f, R24 ;  /* 0x0000001fff187819 */ /* 0x000fe40000011418 */
[----:B------:R-:W-:-:S04]  /*0d00*/  SEL R15, RZ, 0x1, !P1 ;  /* 0x00000001ff0f7807 */ /* 0x000fc80004800000 */
[----:B------:R-:W-:-:S05]  /*0d10*/  LOP3.LUT R15, R24, R15, RZ, 0xfc, !PT ;  /* 0x0000000f180f7212 */ /* 0x000fca00078efcff */
[----:B------:R0:W-:Y:S02]  /*0d20*/  STG.E desc[UR4][R20.64+0x8], R15 ;  /* 0x0000080f14007986 */ /* 0x0001e4000c101904 */
.L_x_3:
[----:B------:R-:W-:Y:S05]  /*0d30*/  BSYNC.RECONVERGENT B1 ;  /* 0x0000000000017941 */ /* 0x000fea0003800200 */
.L_x_2:
[----:B------:R-:W-:-:S13]  /*0d40*/  ISETP.GE.U32.AND P1, PT, R7, 0x3, PT ;  /* 0x000000030700780c */ /* 0x000fda0003f26070 */
[----:B------:R-:W-:Y:S05]  /*0d50*/  @!P1 BRA `(.L_x_1) ;  /* 0x0000000c00089947 */ /* 0x000fea0003800000 */
[----:B------:R-:W1:Y:S02]  /*0d60*/  LDCU UR6, c[0x0][0x398] ;  /* 0x00007300ff0677ac */ /* 0x000e640008000800 */
[----:B-1----:R-:W-:-:S05]  /*0d70*/  VIADD R27, R3, UR6 ;  /* 0x00000006031b7c36 */ /* 0x002fca0008000000 */
[----:B------:R-:W-:-:S07]  /*0d80*/  VIMNMX R27, PT, PT, R27, R28, PT ;  /* 0x0000001c1b1b7248 */ /* 0x000fce0003fe0100 */
.L_x_4:
[----:B------:R-:W0:Y:S01]  /*0d90*/  LDC R32, c[0x0][0x390] ;  /* 0x0000e400ff207b82 */ /* 0x000e220000000800 */
[----:B------:R-:W-:Y:S01]  /*0da0*/  IADD3 R22, PT, PT, R4, R10, RZ ;  /* 0x0000000a04167210 */ /* 0x000fe20007ffe0ff */
[C---:B------:R-:W-:Y:S01]  /*0db0*/  VIADD R14, R10.reuse, 0x1 ;  /* 0x000000010a0e7836 */ /* 0x040fe20000000000 */
[----:B------:R-:W-:Y:S02]  /*0dc0*/  IADD3 R33, PT, PT, R10, 0x3, RZ ;  /* 0x000000030a217810 */ /* 0x000fe40007ffe0ff */
[----:B------:R-:W-:Y:S01]  /*0dd0*/  IABS R28, R22 ;  /* 0x00000016001c7213 */ /* 0x000fe20000000000 */
[----:B------:R-:W-:Y:S01]  /*0de0*/  VIADD R31, R22, 0x2 ;  /* 0x00000002161f7836 */ /* 0x000fe20000000000 */
[----:B------:R-:W-:Y:S02]  /*0df0*/  IABS R24, R14 ;  /* 0x0000000e00187213 */ /* 0x000fe40000000000 */
[----:B------:R-:W-:Y:S01]  /*0e00*/  ISETP.GE.AND P5, PT, R14, RZ, PT ;  /* 0x000000ff0e00720c */ /* 0x000fe20003fa6270 */
[----:B------:R-:W-:Y:S01]  /*0e10*/  IMAD.HI.U32 R8, R8, R28, RZ ;  /* 0x0000001c08087227 */ /* 0x000fe200078e00ff */
[----:B------:R-:W-:-:S02]  /*0e20*/  IABS R14, R31 ;  /* 0x0000001f000e7213 */ /* 0x000fc40000000000 */
[C---:B------:R-:W-:Y:S01]  /*0e30*/  ISETP.GE.AND P4, PT, R22.reuse, RZ, PT ;  /* 0x000000ff1600720c */ /* 0x040fe20003f86270 */
[----:B------:R-:W-:Y:S01]  /*0e40*/  IMAD.MOV R8, RZ, RZ, -R8 ;  /* 0x000000ffff087224 */ /* 0x000fe200078e0a08 */
[----:B------:R-:W-:Y:S01]  /*0e50*/  IABS R18, R33 ;  /* 0x0000002100127213 */ /* 0x000fe20000000000 */
[----:B------:R-:W-:-:S05]  /*0e60*/  VIADD R22, R22, 0x3 ;  /* 0x0000000316167836 */ /* 0x000fca0000000000 */
[----:B------:R-:W-:Y:S02]  /*0e70*/  IABS R25, R22 ;  /* 0x0000001600197213 */ /* 0x000fe40000000000 */
[-C--:B0-----:R-:W-:Y:S01]  /*0e80*/  IABS R21, R32.reuse ;  /* 0x0000002000157213 */ /* 0x081fe20000000000 */
[----:B------:R-:W-:Y:S02]  /*0e90*/  IMAD.IADD R23, R10, 0x1, R32 ;  /* 0x000000010a177824 */ /* 0x000fe400078e0220 */
[----:B------:R-:W-:Y:S01]  /*0ea0*/  IMAD R35, R5, R32, R10 ;  /* 0x0000002005237224 */ /* 0x000fe200078e020a */
[----:B------:R-:W0:Y:S01]  /*0eb0*/  I2F.RP R15, R21 ;  /* 0x00000015000f7306 */ /* 0x000e220000209400 */
[----:B------:R-:W-:Y:S01]  /*0ec0*/  IMAD R28, R21, R8, R28 ;  /* 0x00000008151c7224 */ /* 0x000fe200078e021c */
[----:B------:R-:W-:-:S04]  /*0ed0*/  IABS R17, R23 ;  /* 0x0000001700117213 */ /* 0x000fc80000000000 */
[----:B------:R-:W-:Y:S02]  /*0ee0*/  ISETP.GT.U32.AND P1, PT, R9, R28, PT ;  /* 0x0000001c0900720c */ /* 0x000fe40003f24070 */
[----:B0-----:R-:W0:Y:S11]  /*0ef0*/  MUFU.RCP R15, R15 ;  /* 0x0000000f000f7308 */ /* 0x001e360000001000 */
[----:B------:R-:W-:-:S05]  /*0f00*/  @!P1 IMAD.IADD R28, R28, 0x1, -R21 ;  /* 0x000000011c1c9824 */ /* 0x000fca00078e0a15 */
[----:B------:R-:W-:Y:S01]  /*0f10*/  ISETP.GT.U32.AND P1, PT, R9, R28, PT ;  /* 0x0000001c0900720c */ /* 0x000fe20003f24070 */
[----:B0-----:R-:W-:-:S04]  /*0f20*/  VIADD R12, R15, 0xffffffe ;  /* 0x0ffffffe0f0c7836 */ /* 0x001fc80000000000 */
[----:B------:R0:W1:Y:S08]  /*0f30*/  F2I.FTZ.U32.TRUNC.NTZ R13, R12 ;  /* 0x0000000c000d7305 */ /* 0x000070000021f000 */
[----:B------:R-:W-:Y:S02]  /*0f40*/  @!P1 IMAD.IADD R28, R28, 0x1, -R21 ;  /* 0x000000011c1c9824 */ /* 0x000fe400078e0a15 */
[----:B0-----:R-:W-:-:S02]  /*0f50*/  HFMA2 R12, -RZ, RZ, 0, 0 ;  /* 0x00000000ff0c7431 */ /* 0x001fc400000001ff */
[----:B-1----:R-:W-:-:S04]  /*0f60*/  IMAD.MOV R16, RZ, RZ, -R13 ;  /* 0x000000ffff107224 */ /* 0x002fc800078e0a0d */
[----:B------:R-:W-:-:S04]  /*0f70*/  IMAD R15, R16, R21, RZ ;  /* 0x00000015100f7224 */ /* 0x000fc800078e02ff */
[----:B------:R-:W-:-:S04]  /*0f80*/  IMAD.HI.U32 R8, R13, R15, R12 ;  /* 0x0000000f0d087227 */ /* 0x000fc800078e000c */
[----:B------:R-:W-:Y:S02]  /*0f90*/  VIADD R13, R10, 0x2 ;  /* 0x000000020a0d7836 */ /* 0x000fe40000000000 */
[----:B------:R-:W-:-:S03]  /*0fa0*/  IMAD.HI.U32 R12, R8, R24, RZ ;  /* 0x00000018080c7227 */ /* 0x000fc600078e00ff */
[----:B------:R-:W-:Y:S01]  /*0fb0*/  IABS R16, R13 ;  /* 0x0000000d00107213 */ /* 0x000fe20000000000 */
[----:B------:R-:W-:Y:S02]  /*0fc0*/  IMAD.MOV R12, RZ, RZ, -R12 ;  /* 0x000000ffff0c7224 */ /* 0x000fe400078e0a0c */
[----:B------:R-:W-:-:S04]  /*0fd0*/  IMAD.HI.U32 R9, R8, R17, RZ ;  /* 0x0000001108097227 */ /* 0x000fc800078e00ff */
[----:B------:R-:W-:Y:S02]  /*0fe0*/  IMAD R24, R21, R12, R24 ;  /* 0x0000000c15187224 */ /* 0x000fe400078e0218 */
[----:B------:R-:W-:-:S04]  /*0ff0*/  IMAD.HI.U32 R12, R8, R16, RZ ;  /* 0x00000010080c7227 */ /* 0x000fc800078e00ff */
[----:B------:R-:W-:Y:S02]  /*1000*/  IMAD.MOV R20, RZ, RZ, -R9 ;  /* 0x000000ffff147224 */ /* 0x000fe400078e0a09 */
[----:B------:R-:W-:-:S04]  /*1010*/  IMAD.HI.U32 R9, R8, R14, RZ ;  /* 0x0000000e08097227 */ /* 0x000fc800078e00ff */
[----:B------:R-:W-:Y:S02]  /*1020*/  IMAD.MOV R19, RZ, RZ, -R12 ;  /* 0x000000ffff137224 */ /* 0x000fe400078e0a0c */
[----:B------:R-:W-:Y:S01]  /*1030*/  IMAD R12, R21, R20, R17 ;  /* 0x00000014150c7224 */ /* 0x000fe200078e0211 */
[----:B------:R-:W-:Y:S01]  /*1040*/  IADD3 R17, PT, PT, -R9, RZ, RZ ;  /* 0x000000ff09117210 */ /* 0x000fe20007ffe1ff */
[----:B------:R-:W-:Y:S02]  /*1050*/  IMAD.MOV.U32 R9, RZ, RZ, R21 ;  /* 0x000000ffff097224 */ /* 0x000fe400078e0015 */
[----:B------:R-:W-:-:S03]  /*1060*/  IMAD.HI.U32 R15, R8, R18, RZ ;  /* 0x00000012080f7227 */ /* 0x000fc600078e00ff */
[C---:B------:R-:W-:Y:S01]  /*1070*/  ISETP.GT.U32.AND P2, PT, R9.reuse, R24, PT ;  /* 0x000000180900720c */ /* 0x040fe20003f44070 */
[----:B------:R-:W-:Y:S01]  /*1080*/  IMAD.MOV.U32 R20, RZ, RZ, R25 ;  /* 0x000000ffff147224 */ /* 0x000fe200078e0019 */
[----:B------:R-:W-:Y:S01]  /*1090*/  ISETP.GT.U32.AND P6, PT, R9, R12, PT ;  /* 0x0000000c0900720c */ /* 0x000fe20003fc4070 */
[----:B------:R-:W-:Y:S02]  /*10a0*/  IMAD R16, R21, R19, R16 ;  /* 0x0000001315107224 */ /* 0x000fe400078e0210 */
[----:B------:R-:W-:Y:S02]  /*10b0*/  IMAD.MOV R15, RZ, RZ, -R15 ;  /* 0x000000ffff0f7224 */ /* 0x000fe400078e0a0f */
[----:B------:R-:W-:-:S04]  /*10c0*/  IMAD.HI.U32 R19, R8, R20, RZ ;  /* 0x0000001408137227 */ /* 0x000fc800078e00ff */
[C---:B------:R-:W-:Y:S02]  /*10d0*/  IMAD R14, R21.reuse, R17, R14 ;  /* 0x00000011150e7224 */ /* 0x040fe400078e020e */
[----:B------:R-:W-:Y:S02]  /*10e0*/  IMAD R18, R21, R15, R18 ;  /* 0x0000000f15127224 */ /* 0x000fe400078e0212 */
[----:B------:R-:W-:Y:S01]  /*10f0*/  IMAD.MOV R25, RZ, RZ, -R19 ;  /* 0x000000ffff197224 */ /* 0x000fe200078e0a13 */
[----:B------:R-:W-:Y:S01]  /*1100*/  ISETP.GT.U32.AND P3, PT, R9, R14, PT ;  /* 0x0000000e0900720c */ /* 0x000fe20003f64070 */
[-CC-:B------:R-:W-:Y:S02]  /*1110*/  IMAD R15, R11, R32.reuse, R10.reuse ;  /* 0x000000200b0f7224 */ /* 0x180fe400078e020a */
[-CC-:B------:R-:W-:Y:S02]  /*1120*/  IMAD R17, R26, R32.reuse, R10.reuse ;  /* 0x000000201a117224 */ /* 0x180fe400078e020a */
[----:B------:R-:W-:Y:S01]  /*1130*/  IMAD R19, R5, R32, R10 ;  /* 0x0000002005137224 */ /* 0x000fe200078e020a */
[----:B------:R-:W-:Y:S01]  /*1140*/  IADD3 R10, PT, PT, R10, 0x4, RZ ;  /* 0x000000040a0a7810 */ /* 0x000fe20007ffe0ff */
[--C-:B------:R-:W-:Y:S01]  /*1150*/  @!P2 IMAD.IADD R24, R24, 0x1, -R21.reuse ;  /* 0x000000011818a824 */ /* 0x100fe200078e0a15 */
[----:B------:R-:W-:Y:S01]  /*1160*/  ISETP.GT.U32.AND P2, PT, R9, R16, PT ;  /* 0x000000100900720c */ /* 0x000fe20003f44070 */
[----:B------:R-:W-:Y:S01]  /*1170*/  IMAD R20, R21, R25, R20 ;  /* 0x0000001915147224 */ /* 0x000fe200078e0214 */
[----:B------:R-:W-:Y:S01]  /*1180*/  IABS R30, R10 ;  /* 0x0000000a001e7213 */ /* 0x000fe20000000000 */
[----:B------:R-:W-:Y:S01]  /*1190*/  IMAD.MOV.U32 R25, RZ, RZ, R28 ;  /* 0x000000ffff197224 */ /* 0x000fe200078e001c */
[----:B------:R-:W-:Y:S01]  /*11a0*/  ISETP.GT.U32.AND P1, PT, R9, R24, PT ;  /* 0x000000180900720c */ /* 0x000fe20003f24070 */
[----:B------:R-:W-:-:S02]  /*11b0*/  @!P6 IMAD.IADD R12, R12, 0x1, -R21 ;  /* 0x000000010c0ce824 */ /* 0x000fc400078e0a15 */
[----:B------:R-:W-:Y:S01]  /*11c0*/  IMAD.HI.U32 R28, R8, R30, RZ ;  /* 0x0000001e081c7227 */ /* 0x000fe200078e00ff */
[----:B------:R-:W-:Y:S02]  /*11d0*/  @!P4 IADD3 R25, PT, PT, -R25, RZ, RZ ;  /* 0x000000ff1919c210 */ /* 0x000fe40007ffe1ff */
[C---:B------:R-:W-:Y:S01]  /*11e0*/  ISETP.GT.U32.AND P6, PT, R9.reuse, R12, PT ;  /* 0x0000000c0900720c */ /* 0x040fe20003fc4070 */
[----:B------:R-:W-:Y:S01]  /*11f0*/  IMAD.MOV R28, RZ, RZ, -R28 ;  /* 0x000000ffff1c7224 */ /* 0x000fe200078e0a1c */
[----:B------:R-:W-:Y:S01]  /*1200*/  ISETP.GT.U32.AND P4, PT, R9, R18, PT ;  /* 0x000000120900720c */ /* 0x000fe20003f84070 */
[--C-:B------:R-:W-:Y:S02]  /*1210*/  @!P3 IMAD.IADD R14, R14, 0x1, -R21.reuse ;  /* 0x000000010e0eb824 */ /* 0x100fe400078e0a15 */
[----:B------:R-:W-:Y:S01]  /*1220*/  IMAD R30, R21, R28, R30 ;  /* 0x0000001c151e7224 */ /* 0x000fe200078e021e */
[----:B------:R-:W-:Y:S01]  /*1230*/  LOP3.LUT R28, RZ, R32, RZ, 0x33, !PT ;  /* 0x00000020ff1c7212 */ /* 0x000fe200078e33ff */
[--C-:B------:R-:W-:Y:S01]  /*1240*/  @!P1 IMAD.IADD R24, R24, 0x1, -R21.reuse ;  /* 0x0000000118189824 */ /* 0x100fe200078e0a15 */
[C---:B------:R-:W-:Y:S01]  /*1250*/  ISETP.GT.U32.AND P1, PT, R9.reuse, R20, PT ;  /* 0x000000140900720c */ /* 0x040fe20003f24070 */
[----:B------:R-:W-:Y:S01]  /*1260*/  @!P2 IMAD.IADD R16, R16, 0x1, -R21 ;  /* 0x000000011010a824 */ /* 0x000fe200078e0a15 */
[----:B------:R-:W-:-:S02]  /*1270*/  ISETP.GT.U32.AND P3, PT, R9, R30, PT ;  /* 0x0000001e0900720c */ /* 0x000fc40003f64070 */
[----:B------:R-:W-:Y:S01]  /*1280*/  ISETP.GE.AND P2, PT, R23, RZ, PT ;  /* 0x000000ff1700720c */ /* 0x000fe20003f46270 */
[--C-:B------:R-:W-:Y:S01]  /*1290*/  @!P6 IMAD.IADD R12, R12, 0x1, -R21.reuse ;  /* 0x000000010c0ce824 */ /* 0x100fe200078e0a15 */
[----:B------:R-:W-:Y:S01]  /*12a0*/  MOV R23, R24 ;  /* 0x0000001800177202 */ /* 0x000fe20000000f00 */
[----:B------:R-:W-:Y:S01]  /*12b0*/  @!P4 IMAD.IADD R18, R18, 0x1, -R21 ;  /* 0x000000011212c824 */ /* 0x000fe200078e0a15 */
[----:B------:R-:W-:Y:S02]  /*12c0*/  ISETP.GT.U32.AND P4, PT, R9, R16, PT ;  /* 0x000000100900720c */ /* 0x000fe40003f84070 */
[----:B------:R-:W-:Y:S01]  /*12d0*/  MOV R29, R12 ;  /* 0x0000000c001d7202 */ /* 0x000fe20000000f00 */
[----:B------:R-:W-:Y:S01]  /*12e0*/  @!P5 IMAD.MOV R23, RZ, RZ, -R23 ;  /* 0x000000ffff17d224 */ /* 0x000fe200078e0a17 */
[----:B------:R-:W-:Y:S01]  /*12f0*/  ISETP.GE.AND P5, PT, R13, RZ, PT ;  /* 0x000000ff0d00720c */ /* 0x000fe20003fa6270 */
[--C-:B------:R-:W-:Y:S01]  /*1300*/  @!P1 IMAD.IADD R20, R20, 0x1, -R21.reuse ;  /* 0x0000000114149824 */ /* 0x100fe200078e0a15 */
[C---:B------:R-:W-:Y:S01]  /*1310*/  ISETP.GT.U32.AND P1, PT, R9.reuse, R18, PT ;  /* 0x000000120900720c */ /* 0x040fe20003f24070 */
[----:B------:R-:W-:Y:S01]  /*1320*/  @!P3 IMAD.IADD R30, R30, 0x1, -R21 ;  /* 0x000000011e1eb824 */ /* 0x000fe200078e0a15 */
[C---:B------:R-:W-:Y:S01]  /*1330*/  ISETP.GT.U32.AND P6, PT, R9.reuse, R14, PT ;  /* 0x0000000e0900720c */ /* 0x040fe20003fc4070 */
[----:B------:R-:W-:Y:S01]  /*1340*/  @!P2 IMAD.MOV R29, RZ, RZ, -R29 ;  /* 0x000000ffff1da224 */ /* 0x000fe200078e0a1d */
[C---:B------:R-:W-:Y:S01]  /*1350*/  ISETP.GT.U32.AND P3, PT, R9.reuse, R20, PT ;  /* 0x000000140900720c */ /* 0x040fe20003f64070 */
[----:B------:R-:W0:Y:S01]  /*1360*/  LDC.64 R12, c[0x0][0x380] ;  /* 0x0000e000ff0c7b82 */ /* 0x000e220000000a00 */
[----:B------:R-:W-:Y:S01]  /*1370*/  ISETP.GT.U32.AND P2, PT, R9, R30, PT ;  /* 0x0000001e0900720c */ /* 0x000fe20003f44070 */
[----:B------:R-:W-:Y:S01]  /*1380*/  @!P4 IMAD.IADD R16, R16, 0x1, -R21 ;  /* 0x000000011010c824 */ /* 0x000fe200078e0a15 */
[----:B------:R-:W-:-:S03]  /*1390*/  ISETP.GE.AND P4, PT, R33, RZ, PT ;  /* 0x000000ff2100720c */ /* 0x000fc60003f86270 */
[----:B------:R-:W-:Y:S02]  /*13a0*/  @!P5 IMAD.MOV R16, RZ, RZ, -R16 ;  /* 0x000000ffff10d224 */ /* 0x000fe400078e0a10 */
[--C-:B------:R-:W-:Y:S01]  /*13b0*/  @!P1 IMAD.IADD R18, R18, 0x1, -R21.reuse ;  /* 0x0000000112129824 */ /* 0x100fe200078e0a15 */
[----:B------:R-:W-:Y:S02]  /*13c0*/  ISETP.GE.AND P1, PT, R31, RZ, PT ;  /* 0x000000ff1f00720c */ /* 0x000fe40003f26270 */
[----:B------:R-:W-:Y:S01]  /*13d0*/  @!P6 IADD3 R14, PT, PT, R14, -R21, RZ ;  /* 0x800000150e0ee210 */ /* 0x000fe20007ffe0ff */
[--C-:B------:R-:W-:Y:S01]  /*13e0*/  @!P3 IMAD.IADD R20, R20, 0x1, -R21.reuse ;  /* 0x000000011414b824 */ /* 0x100fe200078e0a15 */
[----:B------:R-:W-:Y:S01]  /*13f0*/  ISETP.GE.AND P3, PT, R22, RZ, PT ;  /* 0x000000ff1600720c */ /* 0x000fe20003f66270 */
[----:B------:R-:W-:Y:S01]  /*1400*/  @!P2 IMAD.IADD R30, R30, 0x1, -R21 ;  /* 0x000000011e1ea824 */ /* 0x000fe200078e0a15 */
[----:B------:R-:W-:Y:S01]  /*1410*/  ISETP.GE.AND P2, PT, R10, RZ, PT ;  /* 0x000000ff0a00720c */ /* 0x000fe20003f46270 */
[----:B------:R-:W-:Y:S01]  /*1420*/  @!P4 IMAD.MOV R18, RZ, RZ, -R18 ;  /* 0x000000ffff12c224 */ /* 0x000fe200078e0a12 */
[----:B------:R-:W-:-:S02]  /*1430*/  ISETP.NE.AND P6, PT, R32, RZ, PT ;  /* 0x000000ff2000720c */ /* 0x000fc40003fc5270 */
[----:B------:R-:W-:Y:S02]  /*1440*/  MOV R21, R30 ;  /* 0x0000001e00157202 */ /* 0x000fe40000000f00 */
[C---:B------:R-:W-:Y:S01]  /*1450*/  SEL R34, R28.reuse, R29, !P6 ;  /* 0x0000001d1c227207 */ /* 0x040fe20007000000 */
[----:B------:R-:W-:Y:S01]  /*1460*/  @!P1 IMAD.MOV R14, RZ, RZ, -R14 ;  /* 0x000000ffff0e9224 */ /* 0x000fe200078e0a0e */
[C---:B------:R-:W-:Y:S01]  /*1470*/  SEL R33, R28.reuse, R16, !P6 ;  /* 0x000000101c217207 */ /* 0x040fe20007000000 */
[----:B0-----:R-:W-:Y:S01]  /*1480*/  IMAD.WIDE R16, R17, 0x4, R12 ;  /* 0x0000000411107825 */ /* 0x001fe200078e020c */
[----:B------:R-:W-:Y:S02]  /*1490*/  SEL R31, R28, R18, !P6 ;  /* 0x000000121c1f7207 */ /* 0x000fe40007000000 */
[----:B------:R-:W-:Y:S01]  /*14a0*/  @!P3 IADD3 R20, PT, PT, -R20, RZ, RZ ;  /* 0x000000ff1414b210 */ /* 0x000fe20007ffe1ff */
[----:B------:R-:W-:Y:S01]  /*14b0*/  @!P2 IMAD.MOV R21, RZ, RZ, -R21 ;  /* 0x000000ffff15a224 */ /* 0x000fe200078e0a15 */
[C---:B------:R-:W-:Y:S01]  /*14c0*/  SEL R29, R28.reuse, R14, !P6 ;  /* 0x0000000e1c1d7207 */ /* 0x040fe20007000000 */
[----:B------:R-:W-:Y:S01]  /*14d0*/  IMAD.WIDE R14, R15, 0x4, R12 ;  /* 0x000000040f0e7825 */ /* 0x000fe200078e020c */
[----:B------:R-:W-:-:S02]  /*14e0*/  SEL R25, R28, R25, !P6 ;  /* 0x000000191c197207 */ /* 0x000fc40007000000 */
[C---:B------:R-:W-:Y:S01]  /*14f0*/  SEL R23, R28.reuse, R23, !P6 ;  /* 0x000000171c177207 */ /* 0x040fe20007000000 */
[----:B------:R-:W-:Y:S01]  /*1500*/  IMAD.WIDE R18, R19, 0x4, R12 ;  /* 0x0000000413127825 */ /* 0x000fe200078e020c */
[C---:B------:R-:W-:Y:S02]  /*1510*/  SEL R30, R28.reuse, R20, !P6 ;  /* 0x000000141c1e7207 */ /* 0x040fe40007000000 */
[----:B------:R-:W-:Y:S01]  /*1520*/  SEL R28, R28, R21, !P6 ;  /* 0x000000151c1c7207 */ /* 0x000fe20007000000 */
[----:B------:R-:W2:Y:S01]  /*1530*/  LDG.E R20, desc[UR4][R14.64] ;  /* 0x000000040e147981 */ /* 0x000ea2000c1e1900 */
[CC--:B------:R-:W-:Y:S02]  /*1540*/  IMAD R25, R5.reuse, R32.reuse, R25 ;  /* 0x0000002005197224 */ /* 0x0c0fe400078e0219 */
[----:B------:R-:W-:Y:S01]  /*1550*/  IMAD R23, R5, R32, R23 ;  /* 0x0000002005177224 */ /* 0x000fe200078e0217 */
[----:B------:R-:W2:Y:S01]  /*1560*/  LDG.E R21, desc[UR4][R16.64] ;  /* 0x0000000410157981 */ /* 0x000ea2000c1e1900 */
[----:B------:R-:W-:-:S03]  /*1570*/  IMAD.WIDE R24, R25, 0x4, R12 ;  /* 0x0000000419187825 */ /* 0x000fc600078e020c */
[----:B------:R-:W2:Y:S01]  /*1580*/  LDG.E R36, desc[UR4][R18.64] ;  /* 0x0000000412247981 */ /* 0x000ea2000c1e1900 */
[----:B------:R-:W-:-:S03]  /*1590*/  IMAD.WIDE R22, R23, 0x4, R12 ;  /* 0x0000000417167825 */ /* 0x000fc600078e020c */
[----:B------:R-:W3:Y:S04]  /*15a0*/  LDG.E R24, desc[UR4][R24.64] ;  /* 0x0000000418187981 */ /* 0x000ee8000c1e1900 */
[----:B------:R-:W3:Y:S01]  /*15b0*/  LDG.E R23, desc[UR4][R22.64] ;  /* 0x0000000416177981 */ /* 0x000ee2000c1e1900 */
[----:B------:R-:W-:Y:S01]  /*15c0*/  IMAD R34, R5, R32, R34 ;  /* 0x0000002005227224 */ /* 0x000fe200078e0222 */
[----:B--2---:R-:W-:Y:S02]  /*15d0*/  IADD3 R36, PT, PT, R36, R21, R20 ;  /* 0x0000001524247210 */ /* 0x004fe40007ffe014 */
[----:B------:R-:W0:Y:S02]  /*15e0*/  LDC.64 R20, c[0x0][0x388] ;  /* 0x0000e200ff147b82 */ /* 0x000e240000000a00 */
[----:B---3--:R-:W-:-:S04]  /*15f0*/  IADD3 R24, PT, PT, R23, R36, R24 ;  /* 0x0000002417187210 */ /* 0x008fc80007ffe018 */
[----:B------:R-:W-:Y:S02]  /*1600*/  ISETP.NE.AND P1, PT, R24, RZ, PT ;  /* 0x000000ff1800720c */ /* 0x000fe40003f25270 */
[----:B------:R-:W-:Y:S02]  /*1610*/  SHF.R.S32.HI R24, RZ, 0x1f, R24 ;  /* 0x0000001fff187819 */ /* 0x000fe40000011418 */
[----:B------:R-:W-:-:S04]  /*1620*/  SEL R25, RZ, 0x1, !P1 ;  /* 0x00000001ff197807 */ /* 0x000fc80004800000 */
[----:B------:R-:W-:Y:S01]  /*1630*/  LOP3.LUT R37, R24, R25, RZ, 0xfc, !PT ;  /* 0x0000001918257212 */ /* 0x000fe200078efcff */
[----:B------:R-:W-:Y:S02]  /*1640*/  IMAD R25, R5, R32, R33 ;  /* 0x0000002005197224 */ /* 0x000fe400078e0221 */
[----:B0-----:R-:W-:-:S04]  /*1650*/  IMAD.WIDE R20, R35, 0x4, R20 ;  /* 0x0000000423147825 */ /* 0x001fc800078e0214 */
[--C-:B------:R-:W-:Y:S01]  /*1660*/  IMAD.WIDE R22, R34, 0x4, R12.reuse ;  /* 0x0000000422167825 */ /* 0x100fe200078e020c */
[----:B------:R-:W-:Y:S03]  /*1670*/  STG.E desc[UR4][R20.64], R37 ;  /* 0x0000002514007986 */ /* 0x000fe6000c101904 */
[----:B------:R-:W-:Y:S01]  /*1680*/  IMAD.WIDE R24, R25, 0x4, R12 ;  /* 0x0000000419187825 */ /* 0x000fe200078e020c */
[----:B------:R-:W2:Y:S04]  /*1690*/  LDG.E R33, desc[UR4][R14.64+0x4] ;  /* 0x000004040e217981 */ /* 0x000ea8000c1e1900 */
[----:B------:R-:W2:Y:S04]  /*16a0*/  LDG.E R34, desc[UR4][R16.64+0x4] ;  /* 0x0000040410227981 */ /* 0x000ea8000c1e1900 */
[----:B------:R-:W2:Y:S04]  /*16b0*/  LDG.E R35, desc[UR4][R18.64+0x4] ;  /* 0x0000040412237981 */ /* 0x000ea8000c1e1900 */
[----:B------:R0:W3:Y:S04]  /*16c0*/  LDG.E R22, desc[UR4][R22.64] ;  /* 0x0000000416167981 */ /* 0x0000e8000c1e1900 */
[----:B------:R-:W3:Y:S01]  /*16d0*/  LDG.E R24, desc[UR4][R24.64] ;  /* 0x0000000418187981 */ /* 0x000ee2000c1e1900 */
[----:B------:R-:W-:-:S02]  /*16e0*/  IMAD R31, R5, R32, R31 ;  /* 0x00000020051f7224 */ /* 0x000fc400078e021f */
[----:B0-----:R-:W-:Y:S01]  /*16f0*/  IMAD R23, R5, R32, R29 ;  /* 0x0000002005177224 */ /* 0x001fe200078e021d */
[----:B--2---:R-:W-:-:S04]  /*1700*/  IADD3 R33, PT, PT, R35, R34, R33 ;  /* 0x0000002223217210 */ /* 0x004fc80007ffe021 */
[----:B---3--:R-:W-:-:S04]  /*1710*/  IADD3 R33, PT, PT, R24, R33, R22 ;  /* 0x0000002118217210 */ /* 0x008fc80007ffe016 */
[----:B------:R-:W-:Y:S02]  /*1720*/  ISETP.NE.AND P1, PT, R33, RZ, PT ;  /* 0x000000ff2100720c */ /* 0x000fe40003f25270 */
[----:B------:R-:W-:Y:S02]  /*1730*/  SHF.R.S32.HI R33, RZ, 0x1f, R33 ;  /* 0x0000001fff217819 */ /* 0x000fe40000011421 */
[----:B------:R-:W-:-:S04]  /*1740*/  SEL R34, RZ, 0x1, !P1 ;  /* 0x00000001ff227807 */ /* 0x000fc80004800000 */
[----:B------:R-:W-:Y:S01]  /*1750*/  LOP3.LUT R33, R33, R34, RZ, 0xfc, !PT ;  /* 0x0000002221217212 */ /* 0x000fe200078efcff */
[----:B------:R-:W-:-:S04]  /*1760*/  IMAD.WIDE R22, R23, 0x4, R12 ;  /* 0x0000000417167825 */ /* 0x000fc800078e020c */
[----:B------:R-:W-:Y:S01]  /*1770*/  IMAD.WIDE R24, R31, 0x4, R12 ;  /* 0x000000041f187825 */ /* 0x000fe200078e020c */
[----:B------:R0:W-:Y:S04]  /*1780*/  STG.E desc[UR4][R20.64+0x4], R33 ;  /* 0x0000042114007986 */ /* 0x0001e8000c101904 */
[----:B------:R-:W2:Y:S04]  /*1790*/  LDG.E R29, desc[UR4][R14.64+0x8] ;  /* 0x000008040e1d7981 */ /* 0x000ea8000c1e1900 */
[----:B------:R-:W2:Y:S04]  /*17a0*/  LDG.E R34, desc[UR4][R16.64+0x8] ;  /* 0x0000080410227981 */ /* 0x000ea8000c1e1900 */
[----:B------:R-:W2:Y:S04]  /*17b0*/  LDG.E R31, desc[UR4][R18.64+0x8] ;  /* 0x00000804121f7981 */ /* 0x000ea8000c1e1900 */
[----:B------:R-:W3:Y:S04]  /*17c0*/  LDG.E R22, desc[UR4][R22.64] ;  /* 0x0000000416167981 */ /* 0x000ee8000c1e1900 */
[----:B------:R-:W3:Y:S01]  /*17d0*/  LDG.E R24, desc[UR4][R24.64] ;  /* 0x0000000418187981 */ /* 0x000ee2000c1e1900 */
[----:B0-----:R-:W-:-:S02]  /*17e0*/  IMAD R33, R5, R32, R30 ;  /* 0x0000002005217224 */ /* 0x001fc400078e021e */
[----:B------:R-:W-:Y:S01]  /*17f0*/  IMAD R35, R5, R32, R28 ;  /* 0x0000002005237224 */ /* 0x000fe200078e021c */
        /* <DEDUP_REMOVED lines=14> */
[----:B------:R-:W-:-:S02]  /*18e0*/  ISETP.GT.AND P2, PT, R27, R10, PT ;  /* 0x0000000a1b00720c */ /* 0x000fc40003f44270 */
[----:B--2---:R-:W-:-:S04]  /*18f0*/  IADD3 R23, PT, PT, R18, R17, R14 ;  /* 0x0000001112177210 */ /* 0x004fc80007ffe00e */
[----:B---3--:R-:W-:-:S04]  /*1900*/  IADD3 R22, PT, PT, R12, R23, R22 ;  /* 0x000000170c167210 */ /* 0x008fc80007ffe016 */
[----:B------:R-:W-:Y:S02]  /*1910*/  ISETP.NE.AND P1, PT, R22, RZ, PT ;  /* 0x000000ff1600720c */ /* 0x000fe40003f25270 */
[----:B------:R-:W-:Y:S02]  /*1920*/  SHF.R.S32.HI R22, RZ, 0x1f, R22 ;  /* 0x0000001fff167819 */ /* 0x000fe40000011416 */
[----:B------:R-:W-:-:S04]  /*1930*/  SEL R23, RZ, 0x1, !P1 ;  /* 0x00000001ff177807 */ /* 0x000fc80004800000 */
[----:B------:R-:W-:-:S05]  /*1940*/  LOP3.LUT R23, R22, R23, RZ, 0xfc, !PT ;  /* 0x0000001716177212 */ /* 0x000fca00078efcff */
[----:B------:R1:W-:Y:S01]  /*1950*/  STG.E desc[UR4][R20.64+0xc], R23 ;  /* 0x00000c1714007986 */ /* 0x0003e2000c101904 */
[----:B------:R-:W-:-:S13]  /*1960*/  ISETP.GE.U32.AND P1, PT, R10, R2, PT ;  /* 0x000000020a00720c */ /* 0x000fda0003f26070 */
[----:B-1----:R-:W-:Y:S05]  /*1970*/  @!P1 BRA P2, `(.L_x_4) ;  /* 0xfffffff400049947 */ /* 0x002fea000103ffff */
.L_x_1:
[----:B------:R-:W-:Y:S05]  /*1980*/  BSYNC.RECONVERGENT B0 ;  /* 0x0000000000007941 */ /* 0x000fea0003800200 */
.L_x_0:
[----:B------:R-:W-:-:S05]  /*1990*/  VIADD R5, R5, 0x1 ;  /* 0x0000000105057836 */ /* 0x000fca0000000000 */
[----:B------:R-:W-:Y:S02]  /*19a0*/  ISETP.GT.AND P1, PT, R6, R5, PT ;  /* 0x000000050600720c */ /* 0x000fe40003f24270 */
[----:B------:R-:W-:-:S13]  /*19b0*/  ISETP.LT.U32.AND P2, PT, R5, R0, PT ;  /* 0x000000000500720c */ /* 0x000fda0003f41070 */
[----:B------:R-:W-:Y:S05]  /*19c0*/  @P1 BRA P2, `(.L_x_5) ;  /* 0xffffffe800081947 */ /* 0x000fea000103ffff */
[----:B------:R-:W-:Y:S05]  /*19d0*/  EXIT ;  /* 0x000000000000794d */ /* 0x000fea0003800000 */
.L_x_6:
[----:B------:R-:W-:-:S00]  /*19e0*/  BRA `(.L_x_6) ;  /* 0xfffffffc00fc7947 */ /* 0x000fc0000383ffff */
[----:B------:R-:W-:-:S00]  /*19f0*/  NOP ;  /* 0x0000000000007918 */ /* 0x000fc00000000000 */
        /* <DEDUP_REMOVED lines=8> */
.L_x_7:


//--------------------- .nv.shared.reserved.0     --------------------------
	.section	.nv.shared.reserved.0,"aw",@nobits
	.weak		__nv_reservedSMEM_offset_0_alias
	.size		__nv_reservedSMEM_offset_0_alias, 0, 64
	.other		__nv_reservedSMEM_offset_0_alias,@"STO_CUDA_RESERVED_SHARED STV_DEFAULT"
__nv_reservedSMEM_offset_0_alias:
	.zero		0
	.zero		64


//--------------------- .nv.constant0._Z8simulatePiS_iii --------------------------
	.section	.nv.constant0._Z8simulatePiS_iii,"a",@progbits
	.sectionflags	@""
	.align	4
.nv.constant0._Z8simulatePiS_iii:
	.zero		924


//--------------------- SYMBOLS --------------------------

	.type		.nv.reservedSmem.offset0,@object
	.size		.nv.reservedSmem.offset0,0x4
